//
// Generated by NVIDIA NVVM Compiler
//
// Compiler Build ID: CL-36424714
// Cuda compilation tools, release 13.0, V13.0.88
// Based on NVVM 20.0.0
//

.version 9.0
.target sm_100
.address_size 64

	// .globl	_Z14Bp_Init_WeightPfiifi
.global .align 4 .b8 precalc_xorwow_matrix[102400];
.global .align 4 .b8 precalc_xorwow_offset_matrix[102400];
.global .align 4 .b8 mrg32k3aM1[2304];
.global .align 4 .b8 mrg32k3aM2[2304];
.global .align 4 .b8 mrg32k3aM1SubSeq[2016];
.global .align 4 .b8 mrg32k3aM2SubSeq[2016];
.global .align 4 .b8 mrg32k3aM1Seq[2304];
.global .align 4 .b8 mrg32k3aM2Seq[2304];
.const .align 8 .b8 __cr_lgamma_table[72];
// _ZZ12MatMulCUDATBPfS_S_iiiE2As has been demoted
// _ZZ12MatMulCUDATBPfS_S_iiiE2Bs has been demoted
// _ZZ19BP_Calculate_HideInPfS_S_iiiE2As has been demoted
// _ZZ19BP_Calculate_HideInPfS_S_iiiE2Bs has been demoted
// _ZZ19BP_Calculate_Delta2PfS_S_S_iiiE2As has been demoted
// _ZZ19BP_Calculate_Delta2PfS_S_S_iiiE2Bs has been demoted
// _ZZ19BP_Calculate_Delta1PfS_S_S_iiiE2As has been demoted
// _ZZ19BP_Calculate_Delta1PfS_S_S_iiiE2Bs has been demoted
// _ZZ16BP_Update_WeightPfS_S_iiiE2As has been demoted
// _ZZ16BP_Update_WeightPfS_S_iiiE2Bs has been demoted
// _ZZ18BP_Calculate_ClassPiPfiiE5sData has been demoted
// _ZZ18BP_Calculate_ClassPiPfiiE5sIndx has been demoted

.visible .entry _Z14Bp_Init_WeightPfiifi(
	.param .u64 .ptr .align 1 _Z14Bp_Init_WeightPfiifi_param_0,
	.param .u32 _Z14Bp_Init_WeightPfiifi_param_1,
	.param .u32 _Z14Bp_Init_WeightPfiifi_param_2,
	.param .f32 _Z14Bp_Init_WeightPfiifi_param_3,
	.param .u32 _Z14Bp_Init_WeightPfiifi_param_4
)
{
	.reg .pred 	%p<5>;
	.reg .b32 	%r<31>;
	.reg .b32 	%f<6>;
	.reg .b64 	%rd<5>;

	ld.param.u64 	%rd1, [_Z14Bp_Init_WeightPfiifi_param_0];
	ld.param.u32 	%r3, [_Z14Bp_Init_WeightPfiifi_param_1];
	ld.param.u32 	%r5, [_Z14Bp_Init_WeightPfiifi_param_2];
	ld.param.f32 	%f1, [_Z14Bp_Init_WeightPfiifi_param_3];
	ld.param.u32 	%r2, [_Z14Bp_Init_WeightPfiifi_param_4];
	mov.u32 	%r6, %ntid.x;
	mov.u32 	%r7, %ctaid.x;
	mov.u32 	%r8, %tid.x;
	mad.lo.s32 	%r9, %r6, %r7, %r8;
	mov.u32 	%r10, %ntid.y;
	mov.u32 	%r11, %ctaid.y;
	mov.u32 	%r12, %tid.y;
	mad.lo.s32 	%r13, %r10, %r11, %r12;
	mad.lo.s32 	%r1, %r5, %r13, %r9;
	setp.ge.s32 	%p1, %r9, %r5;
	setp.ge.s32 	%p2, %r13, %r3;
	or.pred  	%p3, %p1, %p2;
	@%p3 bra 	$L__BB0_2;
	add.s32 	%r15, %r1, %r2;
	setp.gt.s32 	%p4, %r15, -1;
	selp.b32 	%r16, -638133224, -1940497825, %p4;
	xor.b32  	%r17, %r15, -1429050551;
	mul.lo.s32 	%r18, %r17, 1099087573;
	add.s32 	%r19, %r18, 5783321;
	add.s32 	%r20, %r18, 123456789;
	cvta.to.global.u64 	%rd2, %rd1;
	shr.u32 	%r21, %r20, 2;
	xor.b32  	%r22, %r21, %r20;
	shl.b32 	%r23, %r19, 4;
	shl.b32 	%r24, %r22, 1;
	xor.b32  	%r25, %r23, %r24;
	xor.b32  	%r26, %r25, %r19;
	xor.b32  	%r27, %r26, %r22;
	add.s32 	%r28, %r18, %r16;
	add.s32 	%r29, %r28, %r27;
	add.s32 	%r30, %r29, 362437;
	cvt.rn.f32.u32 	%f2, %r30;
	fma.rn.f32 	%f3, %f2, 0f2F800000, 0f2F000000;
	add.f32 	%f4, %f3, 0fBF000000;
	mul.f32 	%f5, %f1, %f4;
	mul.wide.s32 	%rd3, %r1, 4;
	add.s64 	%rd4, %rd2, %rd3;
	st.global.f32 	[%rd4], %f5;
$L__BB0_2:
	ret;

}
	// .globl	_Z12MatMulCUDATBPfS_S_iii
.visible .entry _Z12MatMulCUDATBPfS_S_iii(
	.param .u64 .ptr .align 1 _Z12MatMulCUDATBPfS_S_iii_param_0,
	.param .u64 .ptr .align 1 _Z12MatMulCUDATBPfS_S_iii_param_1,
	.param .u64 .ptr .align 1 _Z12MatMulCUDATBPfS_S_iii_param_2,
	.param .u32 _Z12MatMulCUDATBPfS_S_iii_param_3,
	.param .u32 _Z12MatMulCUDATBPfS_S_iii_param_4,
	.param .u32 _Z12MatMulCUDATBPfS_S_iii_param_5
)
{
	.reg .pred 	%p<26>;
	.reg .b32 	%r<60>;
	.reg .b32 	%f<181>;
	.reg .b64 	%rd<20>;
	// demoted variable
	.shared .align 4 .b8 _ZZ12MatMulCUDATBPfS_S_iiiE2As[1024];
	// demoted variable
	.shared .align 4 .b8 _ZZ12MatMulCUDATBPfS_S_iiiE2Bs[1024];
	ld.param.u64 	%rd6, [_Z12MatMulCUDATBPfS_S_iii_param_0];
	ld.param.u64 	%rd7, [_Z12MatMulCUDATBPfS_S_iii_param_1];
	ld.param.u32 	%r31, [_Z12MatMulCUDATBPfS_S_iii_param_3];
	ld.param.u32 	%r32, [_Z12MatMulCUDATBPfS_S_iii_param_4];
	ld.param.u32 	%r33, [_Z12MatMulCUDATBPfS_S_iii_param_5];
	cvta.to.global.u64 	%rd1, %rd7;
	cvta.to.global.u64 	%rd2, %rd6;
	mov.u32 	%r34, %ntid.x;
	mov.u32 	%r35, %ctaid.x;
	mov.u32 	%r1, %tid.x;
	mad.lo.s32 	%r2, %r34, %r35, %r1;
	mov.u32 	%r36, %ntid.y;
	mov.u32 	%r37, %ctaid.y;
	mov.u32 	%r3, %tid.y;
	mad.lo.s32 	%r4, %r36, %r37, %r3;
	setp.lt.s32 	%p1, %r32, 1;
	mov.f32 	%f180, 0f00000000;
	@%p1 bra 	$L__BB1_19;
	shl.b32 	%r39, %r3, 6;
	mov.u32 	%r40, _ZZ12MatMulCUDATBPfS_S_iiiE2As;
	add.s32 	%r5, %r40, %r39;
	shl.b32 	%r41, %r1, 2;
	add.s32 	%r6, %r5, %r41;
	mul.lo.s32 	%r7, %r32, %r4;
	mov.u32 	%r42, _ZZ12MatMulCUDATBPfS_S_iiiE2Bs;
	add.s32 	%r10, %r42, %r41;
	add.s32 	%r8, %r10, %r39;
	mul.lo.s32 	%r9, %r32, %r2;
	add.s32 	%r11, %r32, -1;
	setp.lt.u32 	%p2, %r32, 17;
	mov.f32 	%f180, 0f00000000;
	mov.b32 	%r59, 0;
	@%p2 bra 	$L__BB1_13;
	shr.u32 	%r44, %r11, 4;
	add.s32 	%r45, %r44, 1;
	add.s32 	%r56, %r3, %r9;
	add.s32 	%r54, %r1, %r7;
	and.b32  	%r46, %r45, 536870910;
	neg.s32 	%r53, %r46;
	mov.f32 	%f180, 0f00000000;
	mov.b32 	%r58, 16;
	mov.u32 	%r55, %r1;
	mov.u32 	%r57, %r3;
$L__BB1_3:
	setp.ge.s32 	%p3, %r4, %r31;
	mul.wide.s32 	%rd8, %r54, 4;
	add.s64 	%rd9, %rd2, %rd8;
	add.s64 	%rd3, %rd9, 64;
	setp.ge.s32 	%p4, %r55, %r32;
	mov.f32 	%f172, 0f00000000;
	or.pred  	%p5, %p4, %p3;
	@%p5 bra 	$L__BB1_5;
	ld.global.f32 	%f172, [%rd3+-64];
$L__BB1_5:
	mul.wide.s32 	%rd10, %r56, 4;
	add.s64 	%rd11, %rd1, %rd10;
	add.s64 	%rd4, %rd11, 64;
	setp.ge.s32 	%p6, %r2, %r33;
	st.shared.f32 	[%r6], %f172;
	setp.ge.s32 	%p7, %r57, %r32;
	mov.f32 	%f173, 0f00000000;
	or.pred  	%p8, %p6, %p7;
	@%p8 bra 	$L__BB1_7;
	ld.global.f32 	%f173, [%rd4+-64];
$L__BB1_7:
	st.shared.f32 	[%r8], %f173;
	bar.sync 	0;
	ld.shared.f32 	%f27, [%r5];
	ld.shared.f32 	%f28, [%r10];
	fma.rn.f32 	%f29, %f27, %f28, %f180;
	ld.shared.f32 	%f30, [%r5+4];
	ld.shared.f32 	%f31, [%r10+64];
	fma.rn.f32 	%f32, %f30, %f31, %f29;
	ld.shared.f32 	%f33, [%r5+8];
	ld.shared.f32 	%f34, [%r10+128];
	fma.rn.f32 	%f35, %f33, %f34, %f32;
	ld.shared.f32 	%f36, [%r5+12];
	ld.shared.f32 	%f37, [%r10+192];
	fma.rn.f32 	%f38, %f36, %f37, %f35;
	ld.shared.f32 	%f39, [%r5+16];
	ld.shared.f32 	%f40, [%r10+256];
	fma.rn.f32 	%f41, %f39, %f40, %f38;
	ld.shared.f32 	%f42, [%r5+20];
	ld.shared.f32 	%f43, [%r10+320];
	fma.rn.f32 	%f44, %f42, %f43, %f41;
	ld.shared.f32 	%f45, [%r5+24];
	ld.shared.f32 	%f46, [%r10+384];
	fma.rn.f32 	%f47, %f45, %f46, %f44;
	ld.shared.f32 	%f48, [%r5+28];
	ld.shared.f32 	%f49, [%r10+448];
	fma.rn.f32 	%f50, %f48, %f49, %f47;
	ld.shared.f32 	%f51, [%r5+32];
	ld.shared.f32 	%f52, [%r10+512];
	fma.rn.f32 	%f53, %f51, %f52, %f50;
	ld.shared.f32 	%f54, [%r5+36];
	ld.shared.f32 	%f55, [%r10+576];
	fma.rn.f32 	%f56, %f54, %f55, %f53;
	ld.shared.f32 	%f57, [%r5+40];
	ld.shared.f32 	%f58, [%r10+640];
	fma.rn.f32 	%f59, %f57, %f58, %f56;
	ld.shared.f32 	%f60, [%r5+44];
	ld.shared.f32 	%f61, [%r10+704];
	fma.rn.f32 	%f62, %f60, %f61, %f59;
	ld.shared.f32 	%f63, [%r5+48];
	ld.shared.f32 	%f64, [%r10+768];
	fma.rn.f32 	%f65, %f63, %f64, %f62;
	ld.shared.f32 	%f66, [%r5+52];
	ld.shared.f32 	%f67, [%r10+832];
	fma.rn.f32 	%f68, %f66, %f67, %f65;
	ld.shared.f32 	%f69, [%r5+56];
	ld.shared.f32 	%f70, [%r10+896];
	fma.rn.f32 	%f71, %f69, %f70, %f68;
	ld.shared.f32 	%f72, [%r5+60];
	ld.shared.f32 	%f73, [%r10+960];
	fma.rn.f32 	%f6, %f72, %f73, %f71;
	bar.sync 	0;
	add.s32 	%r47, %r55, 16;
	setp.ge.s32 	%p10, %r47, %r32;
	mov.f32 	%f174, 0f00000000;
	or.pred  	%p11, %p10, %p3;
	@%p11 bra 	$L__BB1_9;
	ld.global.f32 	%f174, [%rd3];
$L__BB1_9:
	st.shared.f32 	[%r6], %f174;
	add.s32 	%r48, %r57, 16;
	setp.ge.s32 	%p13, %r48, %r32;
	mov.f32 	%f175, 0f00000000;
	or.pred  	%p14, %p6, %p13;
	@%p14 bra 	$L__BB1_11;
	ld.global.f32 	%f175, [%rd4];
$L__BB1_11:
	st.shared.f32 	[%r8], %f175;
	bar.sync 	0;
	ld.shared.f32 	%f75, [%r5];
	ld.shared.f32 	%f76, [%r10];
	fma.rn.f32 	%f77, %f75, %f76, %f6;
	ld.shared.f32 	%f78, [%r5+4];
	ld.shared.f32 	%f79, [%r10+64];
	fma.rn.f32 	%f80, %f78, %f79, %f77;
	ld.shared.f32 	%f81, [%r5+8];
	ld.shared.f32 	%f82, [%r10+128];
	fma.rn.f32 	%f83, %f81, %f82, %f80;
	ld.shared.f32 	%f84, [%r5+12];
	ld.shared.f32 	%f85, [%r10+192];
	fma.rn.f32 	%f86, %f84, %f85, %f83;
	ld.shared.f32 	%f87, [%r5+16];
	ld.shared.f32 	%f88, [%r10+256];
	fma.rn.f32 	%f89, %f87, %f88, %f86;
	ld.shared.f32 	%f90, [%r5+20];
	ld.shared.f32 	%f91, [%r10+320];
	fma.rn.f32 	%f92, %f90, %f91, %f89;
	ld.shared.f32 	%f93, [%r5+24];
	ld.shared.f32 	%f94, [%r10+384];
	fma.rn.f32 	%f95, %f93, %f94, %f92;
	ld.shared.f32 	%f96, [%r5+28];
	ld.shared.f32 	%f97, [%r10+448];
	fma.rn.f32 	%f98, %f96, %f97, %f95;
	ld.shared.f32 	%f99, [%r5+32];
	ld.shared.f32 	%f100, [%r10+512];
	fma.rn.f32 	%f101, %f99, %f100, %f98;
	ld.shared.f32 	%f102, [%r5+36];
	ld.shared.f32 	%f103, [%r10+576];
	fma.rn.f32 	%f104, %f102, %f103, %f101;
	ld.shared.f32 	%f105, [%r5+40];
	ld.shared.f32 	%f106, [%r10+640];
	fma.rn.f32 	%f107, %f105, %f106, %f104;
	ld.shared.f32 	%f108, [%r5+44];
	ld.shared.f32 	%f109, [%r10+704];
	fma.rn.f32 	%f110, %f108, %f109, %f107;
	ld.shared.f32 	%f111, [%r5+48];
	ld.shared.f32 	%f112, [%r10+768];
	fma.rn.f32 	%f113, %f111, %f112, %f110;
	ld.shared.f32 	%f114, [%r5+52];
	ld.shared.f32 	%f115, [%r10+832];
	fma.rn.f32 	%f116, %f114, %f115, %f113;
	ld.shared.f32 	%f117, [%r5+56];
	ld.shared.f32 	%f118, [%r10+896];
	fma.rn.f32 	%f119, %f117, %f118, %f116;
	ld.shared.f32 	%f120, [%r5+60];
	ld.shared.f32 	%f121, [%r10+960];
	fma.rn.f32 	%f180, %f120, %f121, %f119;
	bar.sync 	0;
	add.s32 	%r58, %r58, 32;
	add.s32 	%r57, %r57, 32;
	add.s32 	%r56, %r56, 32;
	add.s32 	%r55, %r55, 32;
	add.s32 	%r54, %r54, 32;
	add.s32 	%r53, %r53, 2;
	setp.ne.s32 	%p15, %r53, 0;
	@%p15 bra 	$L__BB1_3;
	add.s32 	%r59, %r58, -16;
$L__BB1_13:
	and.b32  	%r49, %r11, 16;
	setp.ne.s32 	%p16, %r49, 0;
	@%p16 bra 	$L__BB1_19;
	setp.ge.s32 	%p17, %r4, %r31;
	add.s32 	%r29, %r59, %r1;
	add.s32 	%r30, %r59, %r3;
	setp.ge.s32 	%p18, %r29, %r32;
	mov.f32 	%f178, 0f00000000;
	or.pred  	%p19, %p18, %p17;
	@%p19 bra 	$L__BB1_16;
	add.s32 	%r50, %r29, %r7;
	mul.wide.s32 	%rd12, %r50, 4;
	add.s64 	%rd13, %rd2, %rd12;
	ld.global.f32 	%f178, [%rd13];
$L__BB1_16:
	setp.ge.s32 	%p20, %r2, %r33;
	st.shared.f32 	[%r6], %f178;
	setp.ge.s32 	%p21, %r30, %r32;
	mov.f32 	%f179, 0f00000000;
	or.pred  	%p22, %p20, %p21;
	@%p22 bra 	$L__BB1_18;
	add.s32 	%r51, %r30, %r9;
	mul.wide.s32 	%rd14, %r51, 4;
	add.s64 	%rd15, %rd1, %rd14;
	ld.global.f32 	%f179, [%rd15];
$L__BB1_18:
	st.shared.f32 	[%r8], %f179;
	bar.sync 	0;
	ld.shared.f32 	%f124, [%r5];
	ld.shared.f32 	%f125, [%r10];
	fma.rn.f32 	%f126, %f124, %f125, %f180;
	ld.shared.f32 	%f127, [%r5+4];
	ld.shared.f32 	%f128, [%r10+64];
	fma.rn.f32 	%f129, %f127, %f128, %f126;
	ld.shared.f32 	%f130, [%r5+8];
	ld.shared.f32 	%f131, [%r10+128];
	fma.rn.f32 	%f132, %f130, %f131, %f129;
	ld.shared.f32 	%f133, [%r5+12];
	ld.shared.f32 	%f134, [%r10+192];
	fma.rn.f32 	%f135, %f133, %f134, %f132;
	ld.shared.f32 	%f136, [%r5+16];
	ld.shared.f32 	%f137, [%r10+256];
	fma.rn.f32 	%f138, %f136, %f137, %f135;
	ld.shared.f32 	%f139, [%r5+20];
	ld.shared.f32 	%f140, [%r10+320];
	fma.rn.f32 	%f141, %f139, %f140, %f138;
	ld.shared.f32 	%f142, [%r5+24];
	ld.shared.f32 	%f143, [%r10+384];
	fma.rn.f32 	%f144, %f142, %f143, %f141;
	ld.shared.f32 	%f145, [%r5+28];
	ld.shared.f32 	%f146, [%r10+448];
	fma.rn.f32 	%f147, %f145, %f146, %f144;
	ld.shared.f32 	%f148, [%r5+32];
	ld.shared.f32 	%f149, [%r10+512];
	fma.rn.f32 	%f150, %f148, %f149, %f147;
	ld.shared.f32 	%f151, [%r5+36];
	ld.shared.f32 	%f152, [%r10+576];
	fma.rn.f32 	%f153, %f151, %f152, %f150;
	ld.shared.f32 	%f154, [%r5+40];
	ld.shared.f32 	%f155, [%r10+640];
	fma.rn.f32 	%f156, %f154, %f155, %f153;
	ld.shared.f32 	%f157, [%r5+44];
	ld.shared.f32 	%f158, [%r10+704];
	fma.rn.f32 	%f159, %f157, %f158, %f156;
	ld.shared.f32 	%f160, [%r5+48];
	ld.shared.f32 	%f161, [%r10+768];
	fma.rn.f32 	%f162, %f160, %f161, %f159;
	ld.shared.f32 	%f163, [%r5+52];
	ld.shared.f32 	%f164, [%r10+832];
	fma.rn.f32 	%f165, %f163, %f164, %f162;
	ld.shared.f32 	%f166, [%r5+56];
	ld.shared.f32 	%f167, [%r10+896];
	fma.rn.f32 	%f168, %f166, %f167, %f165;
	ld.shared.f32 	%f169, [%r5+60];
	ld.shared.f32 	%f170, [%r10+960];
	fma.rn.f32 	%f180, %f169, %f170, %f168;
	bar.sync 	0;
$L__BB1_19:
	setp.ge.s32 	%p23, %r2, %r33;
	setp.ge.s32 	%p24, %r4, %r31;
	or.pred  	%p25, %p23, %p24;
	@%p25 bra 	$L__BB1_21;
	ld.param.u64 	%rd19, [_Z12MatMulCUDATBPfS_S_iii_param_2];
	mad.lo.s32 	%r52, %r33, %r4, %r2;
	cvta.to.global.u64 	%rd16, %rd19;
	mul.wide.s32 	%rd17, %r52, 4;
	add.s64 	%rd18, %rd16, %rd17;
	st.global.f32 	[%rd18], %f180;
$L__BB1_21:
	ret;

}
	// .globl	_Z19BP_Calculate_HideInPfS_S_iii
.visible .entry _Z19BP_Calculate_HideInPfS_S_iii(
	.param .u64 .ptr .align 1 _Z19BP_Calculate_HideInPfS_S_iii_param_0,
	.param .u64 .ptr .align 1 _Z19BP_Calculate_HideInPfS_S_iii_param_1,
	.param .u64 .ptr .align 1 _Z19BP_Calculate_HideInPfS_S_iii_param_2,
	.param .u32 _Z19BP_Calculate_HideInPfS_S_iii_param_3,
	.param .u32 _Z19BP_Calculate_HideInPfS_S_iii_param_4,
	.param .u32 _Z19BP_Calculate_HideInPfS_S_iii_param_5
)
{
	.reg .pred 	%p<4>;
	.reg .b32 	%r<26>;
	.reg .b32 	%f<100>;
	.reg .b64 	%rd<12>;
	// demoted variable
	.shared .align 4 .b8 _ZZ19BP_Calculate_HideInPfS_S_iiiE2As[4096];
	// demoted variable
	.shared .align 4 .b8 _ZZ19BP_Calculate_HideInPfS_S_iiiE2Bs[4096];
	ld.param.u64 	%rd1, [_Z19BP_Calculate_HideInPfS_S_iii_param_0];
	ld.param.u64 	%rd2, [_Z19BP_Calculate_HideInPfS_S_iii_param_1];
	ld.param.u64 	%rd3, [_Z19BP_Calculate_HideInPfS_S_iii_param_2];
	ld.param.u32 	%r9, [_Z19BP_Calculate_HideInPfS_S_iii_param_3];
	ld.param.u32 	%r7, [_Z19BP_Calculate_HideInPfS_S_iii_param_4];
	ld.param.u32 	%r8, [_Z19BP_Calculate_HideInPfS_S_iii_param_5];
	mov.u32 	%r10, %ntid.x;
	mov.u32 	%r11, %ctaid.x;
	mov.u32 	%r1, %tid.x;
	mad.lo.s32 	%r2, %r10, %r11, %r1;
	mov.u32 	%r12, %ntid.y;
	mov.u32 	%r13, %ctaid.y;
	mov.u32 	%r3, %tid.y;
	mad.lo.s32 	%r14, %r12, %r13, %r3;
	shl.b32 	%r15, %r3, 7;
	mov.u32 	%r16, _ZZ19BP_Calculate_HideInPfS_S_iiiE2As;
	add.s32 	%r4, %r16, %r15;
	shl.b32 	%r17, %r1, 2;
	add.s32 	%r5, %r4, %r17;
	mov.b32 	%r18, 0;
	st.shared.u32 	[%r5], %r18;
	mov.u32 	%r19, _ZZ19BP_Calculate_HideInPfS_S_iiiE2Bs;
	add.s32 	%r20, %r19, %r15;
	add.s32 	%r6, %r20, %r17;
	st.shared.u32 	[%r6], %r18;
	setp.ge.s32 	%p1, %r14, %r9;
	setp.ge.s32 	%p2, %r2, %r7;
	or.pred  	%p3, %p1, %p2;
	@%p3 bra 	$L__BB2_2;
	cvta.to.global.u64 	%rd4, %rd1;
	cvta.to.global.u64 	%rd5, %rd2;
	mad.lo.s32 	%r21, %r7, %r3, %r2;
	mul.wide.u32 	%rd6, %r21, 4;
	add.s64 	%rd7, %rd4, %rd6;
	ld.global.f32 	%f1, [%rd7];
	st.shared.f32 	[%r5], %f1;
	add.s64 	%rd8, %rd5, %rd6;
	ld.global.f32 	%f2, [%rd8];
	st.shared.f32 	[%r6], %f2;
$L__BB2_2:
	bar.sync 	0;
	shl.b32 	%r22, %r1, 7;
	add.s32 	%r24, %r19, %r22;
	ld.shared.f32 	%f3, [%r4];
	ld.shared.f32 	%f4, [%r24];
	fma.rn.f32 	%f5, %f3, %f4, 0f00000000;
	ld.shared.f32 	%f6, [%r4+4];
	ld.shared.f32 	%f7, [%r24+4];
	fma.rn.f32 	%f8, %f6, %f7, %f5;
	ld.shared.f32 	%f9, [%r4+8];
	ld.shared.f32 	%f10, [%r24+8];
	fma.rn.f32 	%f11, %f9, %f10, %f8;
	ld.shared.f32 	%f12, [%r4+12];
	ld.shared.f32 	%f13, [%r24+12];
	fma.rn.f32 	%f14, %f12, %f13, %f11;
	ld.shared.f32 	%f15, [%r4+16];
	ld.shared.f32 	%f16, [%r24+16];
	fma.rn.f32 	%f17, %f15, %f16, %f14;
	ld.shared.f32 	%f18, [%r4+20];
	ld.shared.f32 	%f19, [%r24+20];
	fma.rn.f32 	%f20, %f18, %f19, %f17;
	ld.shared.f32 	%f21, [%r4+24];
	ld.shared.f32 	%f22, [%r24+24];
	fma.rn.f32 	%f23, %f21, %f22, %f20;
	ld.shared.f32 	%f24, [%r4+28];
	ld.shared.f32 	%f25, [%r24+28];
	fma.rn.f32 	%f26, %f24, %f25, %f23;
	ld.shared.f32 	%f27, [%r4+32];
	ld.shared.f32 	%f28, [%r24+32];
	fma.rn.f32 	%f29, %f27, %f28, %f26;
	ld.shared.f32 	%f30, [%r4+36];
	ld.shared.f32 	%f31, [%r24+36];
	fma.rn.f32 	%f32, %f30, %f31, %f29;
	ld.shared.f32 	%f33, [%r4+40];
	ld.shared.f32 	%f34, [%r24+40];
	fma.rn.f32 	%f35, %f33, %f34, %f32;
	ld.shared.f32 	%f36, [%r4+44];
	ld.shared.f32 	%f37, [%r24+44];
	fma.rn.f32 	%f38, %f36, %f37, %f35;
	ld.shared.f32 	%f39, [%r4+48];
	ld.shared.f32 	%f40, [%r24+48];
	fma.rn.f32 	%f41, %f39, %f40, %f38;
	ld.shared.f32 	%f42, [%r4+52];
	ld.shared.f32 	%f43, [%r24+52];
	fma.rn.f32 	%f44, %f42, %f43, %f41;
	ld.shared.f32 	%f45, [%r4+56];
	ld.shared.f32 	%f46, [%r24+56];
	fma.rn.f32 	%f47, %f45, %f46, %f44;
	ld.shared.f32 	%f48, [%r4+60];
	ld.shared.f32 	%f49, [%r24+60];
	fma.rn.f32 	%f50, %f48, %f49, %f47;
	ld.shared.f32 	%f51, [%r4+64];
	ld.shared.f32 	%f52, [%r24+64];
	fma.rn.f32 	%f53, %f51, %f52, %f50;
	ld.shared.f32 	%f54, [%r4+68];
	ld.shared.f32 	%f55, [%r24+68];
	fma.rn.f32 	%f56, %f54, %f55, %f53;
	ld.shared.f32 	%f57, [%r4+72];
	ld.shared.f32 	%f58, [%r24+72];
	fma.rn.f32 	%f59, %f57, %f58, %f56;
	ld.shared.f32 	%f60, [%r4+76];
	ld.shared.f32 	%f61, [%r24+76];
	fma.rn.f32 	%f62, %f60, %f61, %f59;
	ld.shared.f32 	%f63, [%r4+80];
	ld.shared.f32 	%f64, [%r24+80];
	fma.rn.f32 	%f65, %f63, %f64, %f62;
	ld.shared.f32 	%f66, [%r4+84];
	ld.shared.f32 	%f67, [%r24+84];
	fma.rn.f32 	%f68, %f66, %f67, %f65;
	ld.shared.f32 	%f69, [%r4+88];
	ld.shared.f32 	%f70, [%r24+88];
	fma.rn.f32 	%f71, %f69, %f70, %f68;
	ld.shared.f32 	%f72, [%r4+92];
	ld.shared.f32 	%f73, [%r24+92];
	fma.rn.f32 	%f74, %f72, %f73, %f71;
	ld.shared.f32 	%f75, [%r4+96];
	ld.shared.f32 	%f76, [%r24+96];
	fma.rn.f32 	%f77, %f75, %f76, %f74;
	ld.shared.f32 	%f78, [%r4+100];
	ld.shared.f32 	%f79, [%r24+100];
	fma.rn.f32 	%f80, %f78, %f79, %f77;
	ld.shared.f32 	%f81, [%r4+104];
	ld.shared.f32 	%f82, [%r24+104];
	fma.rn.f32 	%f83, %f81, %f82, %f80;
	ld.shared.f32 	%f84, [%r4+108];
	ld.shared.f32 	%f85, [%r24+108];
	fma.rn.f32 	%f86, %f84, %f85, %f83;
	ld.shared.f32 	%f87, [%r4+112];
	ld.shared.f32 	%f88, [%r24+112];
	fma.rn.f32 	%f89, %f87, %f88, %f86;
	ld.shared.f32 	%f90, [%r4+116];
	ld.shared.f32 	%f91, [%r24+116];
	fma.rn.f32 	%f92, %f90, %f91, %f89;
	ld.shared.f32 	%f93, [%r4+120];
	ld.shared.f32 	%f94, [%r24+120];
	fma.rn.f32 	%f95, %f93, %f94, %f92;
	ld.shared.f32 	%f96, [%r4+124];
	ld.shared.f32 	%f97, [%r24+124];
	fma.rn.f32 	%f98, %f96, %f97, %f95;
	cvta.to.global.u64 	%rd9, %rd3;
	mad.lo.s32 	%r25, %r8, %r3, %r1;
	mul.wide.u32 	%rd10, %r25, 4;
	add.s64 	%rd11, %rd9, %rd10;
	atom.global.add.f32 	%f99, [%rd11], %f98;
	ret;

}
	// .globl	_Z20BP_Calculate_HideOutPfii
.visible .entry _Z20BP_Calculate_HideOutPfii(
	.param .u64 .ptr .align 1 _Z20BP_Calculate_HideOutPfii_param_0,
	.param .u32 _Z20BP_Calculate_HideOutPfii_param_1,
	.param .u32 _Z20BP_Calculate_HideOutPfii_param_2
)
{
	.reg .pred 	%p<4>;
	.reg .b32 	%r<16>;
	.reg .b32 	%f<15>;
	.reg .b64 	%rd<5>;

	ld.param.u64 	%rd1, [_Z20BP_Calculate_HideOutPfii_param_0];
	ld.param.u32 	%r2, [_Z20BP_Calculate_HideOutPfii_param_1];
	ld.param.u32 	%r4, [_Z20BP_Calculate_HideOutPfii_param_2];
	mov.u32 	%r5, %ntid.x;
	mov.u32 	%r6, %ctaid.x;
	mov.u32 	%r7, %tid.x;
	mad.lo.s32 	%r8, %r5, %r6, %r7;
	mov.u32 	%r9, %ntid.y;
	mov.u32 	%r10, %ctaid.y;
	mov.u32 	%r11, %tid.y;
	mad.lo.s32 	%r12, %r9, %r10, %r11;
	mad.lo.s32 	%r1, %r4, %r12, %r8;
	setp.ge.s32 	%p1, %r8, %r4;
	setp.ge.s32 	%p2, %r12, %r2;
	or.pred  	%p3, %p1, %p2;
	@%p3 bra 	$L__BB3_2;
	cvta.to.global.u64 	%rd2, %rd1;
	mul.wide.s32 	%rd3, %r1, 4;
	add.s64 	%rd4, %rd2, %rd3;
	ld.global.f32 	%f1, [%rd4];
	fma.rn.f32 	%f2, %f1, 0fBBBB989D, 0f3F000000;
	cvt.sat.f32.f32 	%f3, %f2;
	mov.f32 	%f4, 0f4B400001;
	mov.f32 	%f5, 0f437C0000;
	fma.rm.f32 	%f6, %f3, %f5, %f4;
	add.f32 	%f7, %f6, 0fCB40007F;
	neg.f32 	%f8, %f7;
	fma.rn.f32 	%f9, %f1, 0fBFB8AA3B, %f8;
	fma.rn.f32 	%f10, %f1, 0fB2A57060, %f9;
	mov.b32 	%r14, %f6;
	shl.b32 	%r15, %r14, 23;
	mov.b32 	%f11, %r15;
	ex2.approx.ftz.f32 	%f12, %f10;
	fma.rn.f32 	%f13, %f12, %f11, 0f3F800000;
	rcp.rn.f32 	%f14, %f13;
	st.global.f32 	[%rd4], %f14;
$L__BB3_2:
	ret;

}
	// .globl	_Z19BP_Calculate_Delta2PfS_S_S_iii
.visible .entry _Z19BP_Calculate_Delta2PfS_S_S_iii(
	.param .u64 .ptr .align 1 _Z19BP_Calculate_Delta2PfS_S_S_iii_param_0,
	.param .u64 .ptr .align 1 _Z19BP_Calculate_Delta2PfS_S_S_iii_param_1,
	.param .u64 .ptr .align 1 _Z19BP_Calculate_Delta2PfS_S_S_iii_param_2,
	.param .u64 .ptr .align 1 _Z19BP_Calculate_Delta2PfS_S_S_iii_param_3,
	.param .u32 _Z19BP_Calculate_Delta2PfS_S_S_iii_param_4,
	.param .u32 _Z19BP_Calculate_Delta2PfS_S_S_iii_param_5,
	.param .u32 _Z19BP_Calculate_Delta2PfS_S_S_iii_param_6
)
{
	.reg .pred 	%p<26>;
	.reg .b32 	%r<60>;
	.reg .b32 	%f<183>;
	.reg .b64 	%rd<24>;
	// demoted variable
	.shared .align 4 .b8 _ZZ19BP_Calculate_Delta2PfS_S_S_iiiE2As[1024];
	// demoted variable
	.shared .align 4 .b8 _ZZ19BP_Calculate_Delta2PfS_S_S_iiiE2Bs[1024];
	ld.param.u64 	%rd7, [_Z19BP_Calculate_Delta2PfS_S_S_iii_param_0];
	ld.param.u64 	%rd8, [_Z19BP_Calculate_Delta2PfS_S_S_iii_param_1];
	ld.param.u32 	%r31, [_Z19BP_Calculate_Delta2PfS_S_S_iii_param_4];
	ld.param.u32 	%r32, [_Z19BP_Calculate_Delta2PfS_S_S_iii_param_5];
	ld.param.u32 	%r33, [_Z19BP_Calculate_Delta2PfS_S_S_iii_param_6];
	cvta.to.global.u64 	%rd1, %rd8;
	cvta.to.global.u64 	%rd2, %rd7;
	mov.u32 	%r34, %ntid.x;
	mov.u32 	%r35, %ctaid.x;
	mov.u32 	%r1, %tid.x;
	mad.lo.s32 	%r2, %r34, %r35, %r1;
	mov.u32 	%r36, %ntid.y;
	mov.u32 	%r37, %ctaid.y;
	mov.u32 	%r3, %tid.y;
	mad.lo.s32 	%r4, %r36, %r37, %r3;
	setp.lt.s32 	%p1, %r32, 1;
	mov.f32 	%f182, 0f00000000;
	@%p1 bra 	$L__BB4_19;
	shl.b32 	%r39, %r3, 6;
	mov.u32 	%r40, _ZZ19BP_Calculate_Delta2PfS_S_S_iiiE2As;
	add.s32 	%r5, %r40, %r39;
	shl.b32 	%r41, %r1, 2;
	add.s32 	%r6, %r5, %r41;
	mul.lo.s32 	%r7, %r32, %r4;
	mov.u32 	%r42, _ZZ19BP_Calculate_Delta2PfS_S_S_iiiE2Bs;
	add.s32 	%r10, %r42, %r41;
	add.s32 	%r8, %r10, %r39;
	mul.lo.s32 	%r9, %r32, %r2;
	add.s32 	%r11, %r32, -1;
	setp.lt.u32 	%p2, %r32, 17;
	mov.f32 	%f182, 0f00000000;
	mov.b32 	%r59, 0;
	@%p2 bra 	$L__BB4_13;
	shr.u32 	%r44, %r11, 4;
	add.s32 	%r45, %r44, 1;
	add.s32 	%r56, %r3, %r9;
	add.s32 	%r54, %r1, %r7;
	and.b32  	%r46, %r45, 536870910;
	neg.s32 	%r53, %r46;
	mov.f32 	%f182, 0f00000000;
	mov.b32 	%r58, 16;
	mov.u32 	%r55, %r1;
	mov.u32 	%r57, %r3;
$L__BB4_3:
	setp.ge.s32 	%p3, %r4, %r31;
	mul.wide.s32 	%rd9, %r54, 4;
	add.s64 	%rd10, %rd2, %rd9;
	add.s64 	%rd3, %rd10, 64;
	setp.ge.s32 	%p4, %r55, %r32;
	mov.f32 	%f174, 0f00000000;
	or.pred  	%p5, %p4, %p3;
	@%p5 bra 	$L__BB4_5;
	ld.global.f32 	%f174, [%rd3+-64];
$L__BB4_5:
	mul.wide.s32 	%rd11, %r56, 4;
	add.s64 	%rd12, %rd1, %rd11;
	add.s64 	%rd4, %rd12, 64;
	setp.ge.s32 	%p6, %r2, %r33;
	st.shared.f32 	[%r6], %f174;
	setp.ge.s32 	%p7, %r57, %r32;
	mov.f32 	%f175, 0f00000000;
	or.pred  	%p8, %p6, %p7;
	@%p8 bra 	$L__BB4_7;
	ld.global.f32 	%f175, [%rd4+-64];
$L__BB4_7:
	st.shared.f32 	[%r8], %f175;
	bar.sync 	0;
	ld.shared.f32 	%f27, [%r5];
	ld.shared.f32 	%f28, [%r10];
	fma.rn.f32 	%f29, %f27, %f28, %f182;
	ld.shared.f32 	%f30, [%r5+4];
	ld.shared.f32 	%f31, [%r10+64];
	fma.rn.f32 	%f32, %f30, %f31, %f29;
	ld.shared.f32 	%f33, [%r5+8];
	ld.shared.f32 	%f34, [%r10+128];
	fma.rn.f32 	%f35, %f33, %f34, %f32;
	ld.shared.f32 	%f36, [%r5+12];
	ld.shared.f32 	%f37, [%r10+192];
	fma.rn.f32 	%f38, %f36, %f37, %f35;
	ld.shared.f32 	%f39, [%r5+16];
	ld.shared.f32 	%f40, [%r10+256];
	fma.rn.f32 	%f41, %f39, %f40, %f38;
	ld.shared.f32 	%f42, [%r5+20];
	ld.shared.f32 	%f43, [%r10+320];
	fma.rn.f32 	%f44, %f42, %f43, %f41;
	ld.shared.f32 	%f45, [%r5+24];
	ld.shared.f32 	%f46, [%r10+384];
	fma.rn.f32 	%f47, %f45, %f46, %f44;
	ld.shared.f32 	%f48, [%r5+28];
	ld.shared.f32 	%f49, [%r10+448];
	fma.rn.f32 	%f50, %f48, %f49, %f47;
	ld.shared.f32 	%f51, [%r5+32];
	ld.shared.f32 	%f52, [%r10+512];
	fma.rn.f32 	%f53, %f51, %f52, %f50;
	ld.shared.f32 	%f54, [%r5+36];
	ld.shared.f32 	%f55, [%r10+576];
	fma.rn.f32 	%f56, %f54, %f55, %f53;
	ld.shared.f32 	%f57, [%r5+40];
	ld.shared.f32 	%f58, [%r10+640];
	fma.rn.f32 	%f59, %f57, %f58, %f56;
	ld.shared.f32 	%f60, [%r5+44];
	ld.shared.f32 	%f61, [%r10+704];
	fma.rn.f32 	%f62, %f60, %f61, %f59;
	ld.shared.f32 	%f63, [%r5+48];
	ld.shared.f32 	%f64, [%r10+768];
	fma.rn.f32 	%f65, %f63, %f64, %f62;
	ld.shared.f32 	%f66, [%r5+52];
	ld.shared.f32 	%f67, [%r10+832];
	fma.rn.f32 	%f68, %f66, %f67, %f65;
	ld.shared.f32 	%f69, [%r5+56];
	ld.shared.f32 	%f70, [%r10+896];
	fma.rn.f32 	%f71, %f69, %f70, %f68;
	ld.shared.f32 	%f72, [%r5+60];
	ld.shared.f32 	%f73, [%r10+960];
	fma.rn.f32 	%f6, %f72, %f73, %f71;
	bar.sync 	0;
	add.s32 	%r47, %r55, 16;
	setp.ge.s32 	%p10, %r47, %r32;
	mov.f32 	%f176, 0f00000000;
	or.pred  	%p11, %p10, %p3;
	@%p11 bra 	$L__BB4_9;
	ld.global.f32 	%f176, [%rd3];
$L__BB4_9:
	st.shared.f32 	[%r6], %f176;
	add.s32 	%r48, %r57, 16;
	setp.ge.s32 	%p13, %r48, %r32;
	mov.f32 	%f177, 0f00000000;
	or.pred  	%p14, %p6, %p13;
	@%p14 bra 	$L__BB4_11;
	ld.global.f32 	%f177, [%rd4];
$L__BB4_11:
	st.shared.f32 	[%r8], %f177;
	bar.sync 	0;
	ld.shared.f32 	%f75, [%r5];
	ld.shared.f32 	%f76, [%r10];
	fma.rn.f32 	%f77, %f75, %f76, %f6;
	ld.shared.f32 	%f78, [%r5+4];
	ld.shared.f32 	%f79, [%r10+64];
	fma.rn.f32 	%f80, %f78, %f79, %f77;
	ld.shared.f32 	%f81, [%r5+8];
	ld.shared.f32 	%f82, [%r10+128];
	fma.rn.f32 	%f83, %f81, %f82, %f80;
	ld.shared.f32 	%f84, [%r5+12];
	ld.shared.f32 	%f85, [%r10+192];
	fma.rn.f32 	%f86, %f84, %f85, %f83;
	ld.shared.f32 	%f87, [%r5+16];
	ld.shared.f32 	%f88, [%r10+256];
	fma.rn.f32 	%f89, %f87, %f88, %f86;
	ld.shared.f32 	%f90, [%r5+20];
	ld.shared.f32 	%f91, [%r10+320];
	fma.rn.f32 	%f92, %f90, %f91, %f89;
	ld.shared.f32 	%f93, [%r5+24];
	ld.shared.f32 	%f94, [%r10+384];
	fma.rn.f32 	%f95, %f93, %f94, %f92;
	ld.shared.f32 	%f96, [%r5+28];
	ld.shared.f32 	%f97, [%r10+448];
	fma.rn.f32 	%f98, %f96, %f97, %f95;
	ld.shared.f32 	%f99, [%r5+32];
	ld.shared.f32 	%f100, [%r10+512];
	fma.rn.f32 	%f101, %f99, %f100, %f98;
	ld.shared.f32 	%f102, [%r5+36];
	ld.shared.f32 	%f103, [%r10+576];
	fma.rn.f32 	%f104, %f102, %f103, %f101;
	ld.shared.f32 	%f105, [%r5+40];
	ld.shared.f32 	%f106, [%r10+640];
	fma.rn.f32 	%f107, %f105, %f106, %f104;
	ld.shared.f32 	%f108, [%r5+44];
	ld.shared.f32 	%f109, [%r10+704];
	fma.rn.f32 	%f110, %f108, %f109, %f107;
	ld.shared.f32 	%f111, [%r5+48];
	ld.shared.f32 	%f112, [%r10+768];
	fma.rn.f32 	%f113, %f111, %f112, %f110;
	ld.shared.f32 	%f114, [%r5+52];
	ld.shared.f32 	%f115, [%r10+832];
	fma.rn.f32 	%f116, %f114, %f115, %f113;
	ld.shared.f32 	%f117, [%r5+56];
	ld.shared.f32 	%f118, [%r10+896];
	fma.rn.f32 	%f119, %f117, %f118, %f116;
	ld.shared.f32 	%f120, [%r5+60];
	ld.shared.f32 	%f121, [%r10+960];
	fma.rn.f32 	%f182, %f120, %f121, %f119;
	bar.sync 	0;
	add.s32 	%r58, %r58, 32;
	add.s32 	%r57, %r57, 32;
	add.s32 	%r56, %r56, 32;
	add.s32 	%r55, %r55, 32;
	add.s32 	%r54, %r54, 32;
	add.s32 	%r53, %r53, 2;
	setp.ne.s32 	%p15, %r53, 0;
	@%p15 bra 	$L__BB4_3;
	add.s32 	%r59, %r58, -16;
$L__BB4_13:
	and.b32  	%r49, %r11, 16;
	setp.ne.s32 	%p16, %r49, 0;
	@%p16 bra 	$L__BB4_19;
	setp.ge.s32 	%p17, %r4, %r31;
	add.s32 	%r29, %r59, %r1;
	add.s32 	%r30, %r59, %r3;
	setp.ge.s32 	%p18, %r29, %r32;
	mov.f32 	%f180, 0f00000000;
	or.pred  	%p19, %p18, %p17;
	@%p19 bra 	$L__BB4_16;
	add.s32 	%r50, %r29, %r7;
	mul.wide.s32 	%rd13, %r50, 4;
	add.s64 	%rd14, %rd2, %rd13;
	ld.global.f32 	%f180, [%rd14];
$L__BB4_16:
	setp.ge.s32 	%p20, %r2, %r33;
	st.shared.f32 	[%r6], %f180;
	setp.ge.s32 	%p21, %r30, %r32;
	mov.f32 	%f181, 0f00000000;
	or.pred  	%p22, %p20, %p21;
	@%p22 bra 	$L__BB4_18;
	add.s32 	%r51, %r30, %r9;
	mul.wide.s32 	%rd15, %r51, 4;
	add.s64 	%rd16, %rd1, %rd15;
	ld.global.f32 	%f181, [%rd16];
$L__BB4_18:
	st.shared.f32 	[%r8], %f181;
	bar.sync 	0;
	ld.shared.f32 	%f124, [%r5];
	ld.shared.f32 	%f125, [%r10];
	fma.rn.f32 	%f126, %f124, %f125, %f182;
	ld.shared.f32 	%f127, [%r5+4];
	ld.shared.f32 	%f128, [%r10+64];
	fma.rn.f32 	%f129, %f127, %f128, %f126;
	ld.shared.f32 	%f130, [%r5+8];
	ld.shared.f32 	%f131, [%r10+128];
	fma.rn.f32 	%f132, %f130, %f131, %f129;
	ld.shared.f32 	%f133, [%r5+12];
	ld.shared.f32 	%f134, [%r10+192];
	fma.rn.f32 	%f135, %f133, %f134, %f132;
	ld.shared.f32 	%f136, [%r5+16];
	ld.shared.f32 	%f137, [%r10+256];
	fma.rn.f32 	%f138, %f136, %f137, %f135;
	ld.shared.f32 	%f139, [%r5+20];
	ld.shared.f32 	%f140, [%r10+320];
	fma.rn.f32 	%f141, %f139, %f140, %f138;
	ld.shared.f32 	%f142, [%r5+24];
	ld.shared.f32 	%f143, [%r10+384];
	fma.rn.f32 	%f144, %f142, %f143, %f141;
	ld.shared.f32 	%f145, [%r5+28];
	ld.shared.f32 	%f146, [%r10+448];
	fma.rn.f32 	%f147, %f145, %f146, %f144;
	ld.shared.f32 	%f148, [%r5+32];
	ld.shared.f32 	%f149, [%r10+512];
	fma.rn.f32 	%f150, %f148, %f149, %f147;
	ld.shared.f32 	%f151, [%r5+36];
	ld.shared.f32 	%f152, [%r10+576];
	fma.rn.f32 	%f153, %f151, %f152, %f150;
	ld.shared.f32 	%f154, [%r5+40];
	ld.shared.f32 	%f155, [%r10+640];
	fma.rn.f32 	%f156, %f154, %f155, %f153;
	ld.shared.f32 	%f157, [%r5+44];
	ld.shared.f32 	%f158, [%r10+704];
	fma.rn.f32 	%f159, %f157, %f158, %f156;
	ld.shared.f32 	%f160, [%r5+48];
	ld.shared.f32 	%f161, [%r10+768];
	fma.rn.f32 	%f162, %f160, %f161, %f159;
	ld.shared.f32 	%f163, [%r5+52];
	ld.shared.f32 	%f164, [%r10+832];
	fma.rn.f32 	%f165, %f163, %f164, %f162;
	ld.shared.f32 	%f166, [%r5+56];
	ld.shared.f32 	%f167, [%r10+896];
	fma.rn.f32 	%f168, %f166, %f167, %f165;
	ld.shared.f32 	%f169, [%r5+60];
	ld.shared.f32 	%f170, [%r10+960];
	fma.rn.f32 	%f182, %f169, %f170, %f168;
	bar.sync 	0;
$L__BB4_19:
	setp.ge.s32 	%p23, %r2, %r33;
	setp.ge.s32 	%p24, %r4, %r31;
	or.pred  	%p25, %p23, %p24;
	@%p25 bra 	$L__BB4_21;
	ld.param.u64 	%rd23, [_Z19BP_Calculate_Delta2PfS_S_S_iii_param_3];
	ld.param.u64 	%rd22, [_Z19BP_Calculate_Delta2PfS_S_S_iii_param_2];
	mad.lo.s32 	%r52, %r33, %r4, %r2;
	cvta.to.global.u64 	%rd17, %rd23;
	mul.wide.s32 	%rd18, %r52, 4;
	add.s64 	%rd19, %rd17, %rd18;
	ld.global.f32 	%f171, [%rd19];
	sub.f32 	%f172, %f171, %f182;
	cvta.to.global.u64 	%rd20, %rd22;
	add.s64 	%rd21, %rd20, %rd18;
	st.global.f32 	[%rd21], %f172;
$L__BB4_21:
	ret;

}
	// .globl	_Z19BP_Calculate_Delta1PfS_S_S_iii
.visible .entry _Z19BP_Calculate_Delta1PfS_S_S_iii(
	.param .u64 .ptr .align 1 _Z19BP_Calculate_Delta1PfS_S_S_iii_param_0,
	.param .u64 .ptr .align 1 _Z19BP_Calculate_Delta1PfS_S_S_iii_param_1,
	.param .u64 .ptr .align 1 _Z19BP_Calculate_Delta1PfS_S_S_iii_param_2,
	.param .u64 .ptr .align 1 _Z19BP_Calculate_Delta1PfS_S_S_iii_param_3,
	.param .u32 _Z19BP_Calculate_Delta1PfS_S_S_iii_param_4,
	.param .u32 _Z19BP_Calculate_Delta1PfS_S_S_iii_param_5,
	.param .u32 _Z19BP_Calculate_Delta1PfS_S_S_iii_param_6
)
{
	.reg .pred 	%p<26>;
	.reg .b32 	%r<65>;
	.reg .b32 	%f<186>;
	.reg .b64 	%rd<25>;
	// demoted variable
	.shared .align 4 .b8 _ZZ19BP_Calculate_Delta1PfS_S_S_iiiE2As[1024];
	// demoted variable
	.shared .align 4 .b8 _ZZ19BP_Calculate_Delta1PfS_S_S_iiiE2Bs[1024];
	ld.param.u64 	%rd6, [_Z19BP_Calculate_Delta1PfS_S_S_iii_param_0];
	ld.param.u64 	%rd7, [_Z19BP_Calculate_Delta1PfS_S_S_iii_param_1];
	ld.param.u32 	%r34, [_Z19BP_Calculate_Delta1PfS_S_S_iii_param_4];
	ld.param.u32 	%r35, [_Z19BP_Calculate_Delta1PfS_S_S_iii_param_5];
	ld.param.u32 	%r36, [_Z19BP_Calculate_Delta1PfS_S_S_iii_param_6];
	cvta.to.global.u64 	%rd1, %rd7;
	cvta.to.global.u64 	%rd2, %rd6;
	mov.u32 	%r37, %ntid.x;
	mov.u32 	%r38, %ctaid.x;
	mov.u32 	%r1, %tid.x;
	mad.lo.s32 	%r2, %r37, %r38, %r1;
	mov.u32 	%r39, %ntid.y;
	mov.u32 	%r40, %ctaid.y;
	mov.u32 	%r3, %tid.y;
	mad.lo.s32 	%r4, %r39, %r40, %r3;
	setp.lt.s32 	%p1, %r35, 1;
	mov.f32 	%f185, 0f00000000;
	@%p1 bra 	$L__BB5_19;
	shl.b32 	%r42, %r3, 6;
	mov.u32 	%r43, _ZZ19BP_Calculate_Delta1PfS_S_S_iiiE2As;
	add.s32 	%r5, %r43, %r42;
	shl.b32 	%r44, %r1, 2;
	add.s32 	%r6, %r5, %r44;
	mul.lo.s32 	%r7, %r35, %r4;
	mov.u32 	%r45, _ZZ19BP_Calculate_Delta1PfS_S_S_iiiE2Bs;
	add.s32 	%r9, %r45, %r44;
	add.s32 	%r8, %r9, %r42;
	add.s32 	%r10, %r35, -1;
	setp.lt.u32 	%p2, %r35, 17;
	mov.f32 	%f185, 0f00000000;
	mov.b32 	%r64, 0;
	@%p2 bra 	$L__BB5_13;
	shr.u32 	%r47, %r10, 4;
	add.s32 	%r48, %r47, 1;
	add.s32 	%r49, %r3, 16;
	mad.lo.s32 	%r61, %r36, %r49, %r2;
	shl.b32 	%r12, %r36, 5;
	mad.lo.s32 	%r60, %r3, %r36, %r2;
	add.s32 	%r58, %r1, %r7;
	and.b32  	%r50, %r48, 536870910;
	neg.s32 	%r57, %r50;
	mov.f32 	%f185, 0f00000000;
	mov.b32 	%r63, 16;
	mov.u32 	%r59, %r1;
	mov.u32 	%r62, %r3;
$L__BB5_3:
	setp.ge.s32 	%p3, %r4, %r34;
	mul.wide.s32 	%rd8, %r58, 4;
	add.s64 	%rd9, %rd2, %rd8;
	add.s64 	%rd3, %rd9, 64;
	setp.ge.s32 	%p4, %r59, %r35;
	mov.f32 	%f177, 0f00000000;
	or.pred  	%p5, %p4, %p3;
	@%p5 bra 	$L__BB5_5;
	ld.global.f32 	%f177, [%rd3+-64];
$L__BB5_5:
	setp.ge.s32 	%p6, %r2, %r36;
	st.shared.f32 	[%r6], %f177;
	setp.ge.s32 	%p7, %r62, %r35;
	mov.f32 	%f178, 0f00000000;
	or.pred  	%p8, %p6, %p7;
	@%p8 bra 	$L__BB5_7;
	mul.wide.s32 	%rd10, %r60, 4;
	add.s64 	%rd11, %rd1, %rd10;
	ld.global.f32 	%f178, [%rd11];
$L__BB5_7:
	st.shared.f32 	[%r8], %f178;
	bar.sync 	0;
	ld.shared.f32 	%f27, [%r5];
	ld.shared.f32 	%f28, [%r9];
	fma.rn.f32 	%f29, %f27, %f28, %f185;
	ld.shared.f32 	%f30, [%r5+4];
	ld.shared.f32 	%f31, [%r9+64];
	fma.rn.f32 	%f32, %f30, %f31, %f29;
	ld.shared.f32 	%f33, [%r5+8];
	ld.shared.f32 	%f34, [%r9+128];
	fma.rn.f32 	%f35, %f33, %f34, %f32;
	ld.shared.f32 	%f36, [%r5+12];
	ld.shared.f32 	%f37, [%r9+192];
	fma.rn.f32 	%f38, %f36, %f37, %f35;
	ld.shared.f32 	%f39, [%r5+16];
	ld.shared.f32 	%f40, [%r9+256];
	fma.rn.f32 	%f41, %f39, %f40, %f38;
	ld.shared.f32 	%f42, [%r5+20];
	ld.shared.f32 	%f43, [%r9+320];
	fma.rn.f32 	%f44, %f42, %f43, %f41;
	ld.shared.f32 	%f45, [%r5+24];
	ld.shared.f32 	%f46, [%r9+384];
	fma.rn.f32 	%f47, %f45, %f46, %f44;
	ld.shared.f32 	%f48, [%r5+28];
	ld.shared.f32 	%f49, [%r9+448];
	fma.rn.f32 	%f50, %f48, %f49, %f47;
	ld.shared.f32 	%f51, [%r5+32];
	ld.shared.f32 	%f52, [%r9+512];
	fma.rn.f32 	%f53, %f51, %f52, %f50;
	ld.shared.f32 	%f54, [%r5+36];
	ld.shared.f32 	%f55, [%r9+576];
	fma.rn.f32 	%f56, %f54, %f55, %f53;
	ld.shared.f32 	%f57, [%r5+40];
	ld.shared.f32 	%f58, [%r9+640];
	fma.rn.f32 	%f59, %f57, %f58, %f56;
	ld.shared.f32 	%f60, [%r5+44];
	ld.shared.f32 	%f61, [%r9+704];
	fma.rn.f32 	%f62, %f60, %f61, %f59;
	ld.shared.f32 	%f63, [%r5+48];
	ld.shared.f32 	%f64, [%r9+768];
	fma.rn.f32 	%f65, %f63, %f64, %f62;
	ld.shared.f32 	%f66, [%r5+52];
	ld.shared.f32 	%f67, [%r9+832];
	fma.rn.f32 	%f68, %f66, %f67, %f65;
	ld.shared.f32 	%f69, [%r5+56];
	ld.shared.f32 	%f70, [%r9+896];
	fma.rn.f32 	%f71, %f69, %f70, %f68;
	ld.shared.f32 	%f72, [%r5+60];
	ld.shared.f32 	%f73, [%r9+960];
	fma.rn.f32 	%f6, %f72, %f73, %f71;
	bar.sync 	0;
	add.s32 	%r51, %r59, 16;
	setp.ge.s32 	%p10, %r51, %r35;
	mov.f32 	%f179, 0f00000000;
	or.pred  	%p11, %p10, %p3;
	@%p11 bra 	$L__BB5_9;
	ld.global.f32 	%f179, [%rd3];
$L__BB5_9:
	st.shared.f32 	[%r6], %f179;
	add.s32 	%r52, %r62, 16;
	setp.ge.s32 	%p13, %r52, %r35;
	mov.f32 	%f180, 0f00000000;
	or.pred  	%p14, %p6, %p13;
	@%p14 bra 	$L__BB5_11;
	mul.wide.s32 	%rd12, %r61, 4;
	add.s64 	%rd13, %rd1, %rd12;
	ld.global.f32 	%f180, [%rd13];
$L__BB5_11:
	st.shared.f32 	[%r8], %f180;
	bar.sync 	0;
	ld.shared.f32 	%f75, [%r5];
	ld.shared.f32 	%f76, [%r9];
	fma.rn.f32 	%f77, %f75, %f76, %f6;
	ld.shared.f32 	%f78, [%r5+4];
	ld.shared.f32 	%f79, [%r9+64];
	fma.rn.f32 	%f80, %f78, %f79, %f77;
	ld.shared.f32 	%f81, [%r5+8];
	ld.shared.f32 	%f82, [%r9+128];
	fma.rn.f32 	%f83, %f81, %f82, %f80;
	ld.shared.f32 	%f84, [%r5+12];
	ld.shared.f32 	%f85, [%r9+192];
	fma.rn.f32 	%f86, %f84, %f85, %f83;
	ld.shared.f32 	%f87, [%r5+16];
	ld.shared.f32 	%f88, [%r9+256];
	fma.rn.f32 	%f89, %f87, %f88, %f86;
	ld.shared.f32 	%f90, [%r5+20];
	ld.shared.f32 	%f91, [%r9+320];
	fma.rn.f32 	%f92, %f90, %f91, %f89;
	ld.shared.f32 	%f93, [%r5+24];
	ld.shared.f32 	%f94, [%r9+384];
	fma.rn.f32 	%f95, %f93, %f94, %f92;
	ld.shared.f32 	%f96, [%r5+28];
	ld.shared.f32 	%f97, [%r9+448];
	fma.rn.f32 	%f98, %f96, %f97, %f95;
	ld.shared.f32 	%f99, [%r5+32];
	ld.shared.f32 	%f100, [%r9+512];
	fma.rn.f32 	%f101, %f99, %f100, %f98;
	ld.shared.f32 	%f102, [%r5+36];
	ld.shared.f32 	%f103, [%r9+576];
	fma.rn.f32 	%f104, %f102, %f103, %f101;
	ld.shared.f32 	%f105, [%r5+40];
	ld.shared.f32 	%f106, [%r9+640];
	fma.rn.f32 	%f107, %f105, %f106, %f104;
	ld.shared.f32 	%f108, [%r5+44];
	ld.shared.f32 	%f109, [%r9+704];
	fma.rn.f32 	%f110, %f108, %f109, %f107;
	ld.shared.f32 	%f111, [%r5+48];
	ld.shared.f32 	%f112, [%r9+768];
	fma.rn.f32 	%f113, %f111, %f112, %f110;
	ld.shared.f32 	%f114, [%r5+52];
	ld.shared.f32 	%f115, [%r9+832];
	fma.rn.f32 	%f116, %f114, %f115, %f113;
	ld.shared.f32 	%f117, [%r5+56];
	ld.shared.f32 	%f118, [%r9+896];
	fma.rn.f32 	%f119, %f117, %f118, %f116;
	ld.shared.f32 	%f120, [%r5+60];
	ld.shared.f32 	%f121, [%r9+960];
	fma.rn.f32 	%f185, %f120, %f121, %f119;
	bar.sync 	0;
	add.s32 	%r63, %r63, 32;
	add.s32 	%r62, %r62, 32;
	add.s32 	%r61, %r61, %r12;
	add.s32 	%r60, %r60, %r12;
	add.s32 	%r59, %r59, 32;
	add.s32 	%r58, %r58, 32;
	add.s32 	%r57, %r57, 2;
	setp.ne.s32 	%p15, %r57, 0;
	@%p15 bra 	$L__BB5_3;
	add.s32 	%r64, %r63, -16;
$L__BB5_13:
	and.b32  	%r53, %r10, 16;
	setp.ne.s32 	%p16, %r53, 0;
	@%p16 bra 	$L__BB5_19;
	setp.ge.s32 	%p17, %r4, %r34;
	add.s32 	%r32, %r64, %r1;
	add.s32 	%r33, %r64, %r3;
	setp.ge.s32 	%p18, %r32, %r35;
	mov.f32 	%f183, 0f00000000;
	or.pred  	%p19, %p18, %p17;
	@%p19 bra 	$L__BB5_16;
	add.s32 	%r54, %r32, %r7;
	mul.wide.s32 	%rd14, %r54, 4;
	add.s64 	%rd15, %rd2, %rd14;
	ld.global.f32 	%f183, [%rd15];
$L__BB5_16:
	setp.ge.s32 	%p20, %r2, %r36;
	st.shared.f32 	[%r6], %f183;
	setp.ge.s32 	%p21, %r33, %r35;
	mov.f32 	%f184, 0f00000000;
	or.pred  	%p22, %p20, %p21;
	@%p22 bra 	$L__BB5_18;
	mad.lo.s32 	%r55, %r33, %r36, %r2;
	mul.wide.s32 	%rd16, %r55, 4;
	add.s64 	%rd17, %rd1, %rd16;
	ld.global.f32 	%f184, [%rd17];
$L__BB5_18:
	st.shared.f32 	[%r8], %f184;
	bar.sync 	0;
	ld.shared.f32 	%f124, [%r5];
	ld.shared.f32 	%f125, [%r9];
	fma.rn.f32 	%f126, %f124, %f125, %f185;
	ld.shared.f32 	%f127, [%r5+4];
	ld.shared.f32 	%f128, [%r9+64];
	fma.rn.f32 	%f129, %f127, %f128, %f126;
	ld.shared.f32 	%f130, [%r5+8];
	ld.shared.f32 	%f131, [%r9+128];
	fma.rn.f32 	%f132, %f130, %f131, %f129;
	ld.shared.f32 	%f133, [%r5+12];
	ld.shared.f32 	%f134, [%r9+192];
	fma.rn.f32 	%f135, %f133, %f134, %f132;
	ld.shared.f32 	%f136, [%r5+16];
	ld.shared.f32 	%f137, [%r9+256];
	fma.rn.f32 	%f138, %f136, %f137, %f135;
	ld.shared.f32 	%f139, [%r5+20];
	ld.shared.f32 	%f140, [%r9+320];
	fma.rn.f32 	%f141, %f139, %f140, %f138;
	ld.shared.f32 	%f142, [%r5+24];
	ld.shared.f32 	%f143, [%r9+384];
	fma.rn.f32 	%f144, %f142, %f143, %f141;
	ld.shared.f32 	%f145, [%r5+28];
	ld.shared.f32 	%f146, [%r9+448];
	fma.rn.f32 	%f147, %f145, %f146, %f144;
	ld.shared.f32 	%f148, [%r5+32];
	ld.shared.f32 	%f149, [%r9+512];
	fma.rn.f32 	%f150, %f148, %f149, %f147;
	ld.shared.f32 	%f151, [%r5+36];
	ld.shared.f32 	%f152, [%r9+576];
	fma.rn.f32 	%f153, %f151, %f152, %f150;
	ld.shared.f32 	%f154, [%r5+40];
	ld.shared.f32 	%f155, [%r9+640];
	fma.rn.f32 	%f156, %f154, %f155, %f153;
	ld.shared.f32 	%f157, [%r5+44];
	ld.shared.f32 	%f158, [%r9+704];
	fma.rn.f32 	%f159, %f157, %f158, %f156;
	ld.shared.f32 	%f160, [%r5+48];
	ld.shared.f32 	%f161, [%r9+768];
	fma.rn.f32 	%f162, %f160, %f161, %f159;
	ld.shared.f32 	%f163, [%r5+52];
	ld.shared.f32 	%f164, [%r9+832];
	fma.rn.f32 	%f165, %f163, %f164, %f162;
	ld.shared.f32 	%f166, [%r5+56];
	ld.shared.f32 	%f167, [%r9+896];
	fma.rn.f32 	%f168, %f166, %f167, %f165;
	ld.shared.f32 	%f169, [%r5+60];
	ld.shared.f32 	%f170, [%r9+960];
	fma.rn.f32 	%f185, %f169, %f170, %f168;
	bar.sync 	0;
$L__BB5_19:
	setp.ge.s32 	%p23, %r2, %r36;
	setp.ge.s32 	%p24, %r4, %r34;
	or.pred  	%p25, %p23, %p24;
	@%p25 bra 	$L__BB5_21;
	ld.param.u64 	%rd24, [_Z19BP_Calculate_Delta1PfS_S_S_iii_param_3];
	ld.param.u64 	%rd23, [_Z19BP_Calculate_Delta1PfS_S_S_iii_param_2];
	mad.lo.s32 	%r56, %r36, %r4, %r2;
	cvta.to.global.u64 	%rd18, %rd24;
	mul.wide.s32 	%rd19, %r56, 4;
	add.s64 	%rd20, %rd18, %rd19;
	ld.global.f32 	%f171, [%rd20];
	mov.f32 	%f172, 0f3F800000;
	sub.f32 	%f173, %f172, %f171;
	mul.f32 	%f174, %f171, %f173;
	mul.f32 	%f175, %f185, %f174;
	cvta.to.global.u64 	%rd21, %rd23;
	add.s64 	%rd22, %rd21, %rd19;
	st.global.f32 	[%rd22], %f175;
$L__BB5_21:
	ret;

}
	// .globl	_Z16BP_Update_WeightPfS_S_iii
.visible .entry _Z16BP_Update_WeightPfS_S_iii(
	.param .u64 .ptr .align 1 _Z16BP_Update_WeightPfS_S_iii_param_0,
	.param .u64 .ptr .align 1 _Z16BP_Update_WeightPfS_S_iii_param_1,
	.param .u64 .ptr .align 1 _Z16BP_Update_WeightPfS_S_iii_param_2,
	.param .u32 _Z16BP_Update_WeightPfS_S_iii_param_3,
	.param .u32 _Z16BP_Update_WeightPfS_S_iii_param_4,
	.param .u32 _Z16BP_Update_WeightPfS_S_iii_param_5
)
{
	.reg .pred 	%p<12>;
	.reg .b32 	%r<41>;
	.reg .b32 	%f<67>;
	.reg .b64 	%rd<13>;
	// demoted variable
	.shared .align 4 .b8 _ZZ16BP_Update_WeightPfS_S_iiiE2As[1024];
	// demoted variable
	.shared .align 4 .b8 _ZZ16BP_Update_WeightPfS_S_iiiE2Bs[1024];
	ld.param.u64 	%rd3, [_Z16BP_Update_WeightPfS_S_iii_param_0];
	ld.param.u64 	%rd4, [_Z16BP_Update_WeightPfS_S_iii_param_1];
	ld.param.u64 	%rd5, [_Z16BP_Update_WeightPfS_S_iii_param_2];
	ld.param.u32 	%r23, [_Z16BP_Update_WeightPfS_S_iii_param_3];
	ld.param.u32 	%r24, [_Z16BP_Update_WeightPfS_S_iii_param_4];
	ld.param.u32 	%r25, [_Z16BP_Update_WeightPfS_S_iii_param_5];
	mov.u32 	%r26, %ntid.x;
	mov.u32 	%r27, %ctaid.x;
	mov.u32 	%r36, %tid.x;
	mad.lo.s32 	%r2, %r26, %r27, %r36;
	mov.u32 	%r28, %ntid.y;
	mov.u32 	%r29, %ctaid.y;
	mov.u32 	%r38, %tid.y;
	mad.lo.s32 	%r4, %r28, %r29, %r38;
	setp.lt.s32 	%p1, %r23, 1;
	mov.f32 	%f66, 0f00000000;
	@%p1 bra 	$L__BB6_8;
	shl.b32 	%r31, %r38, 6;
	mov.u32 	%r32, _ZZ16BP_Update_WeightPfS_S_iiiE2As;
	add.s32 	%r5, %r32, %r31;
	shl.b32 	%r33, %r36, 2;
	add.s32 	%r6, %r5, %r33;
	mov.u32 	%r34, _ZZ16BP_Update_WeightPfS_S_iiiE2Bs;
	add.s32 	%r8, %r34, %r33;
	add.s32 	%r7, %r8, %r31;
	mad.lo.s32 	%r39, %r38, %r25, %r2;
	shl.b32 	%r10, %r25, 4;
	mad.lo.s32 	%r37, %r36, %r24, %r4;
	shl.b32 	%r12, %r24, 4;
	cvta.to.global.u64 	%rd1, %rd3;
	cvta.to.global.u64 	%rd2, %rd4;
	mov.f32 	%f63, 0f00000000;
	mov.b32 	%r40, 0;
$L__BB6_2:
	setp.ge.s32 	%p2, %r4, %r24;
	setp.ge.s32 	%p3, %r36, %r23;
	mov.f32 	%f64, 0f00000000;
	or.pred  	%p4, %p3, %p2;
	@%p4 bra 	$L__BB6_4;
	mul.wide.s32 	%rd6, %r37, 4;
	add.s64 	%rd7, %rd1, %rd6;
	ld.global.f32 	%f64, [%rd7];
$L__BB6_4:
	setp.ge.s32 	%p5, %r2, %r25;
	st.shared.f32 	[%r6], %f64;
	setp.ge.s32 	%p6, %r38, %r23;
	mov.f32 	%f65, 0f00000000;
	or.pred  	%p7, %p5, %p6;
	@%p7 bra 	$L__BB6_6;
	mul.wide.s32 	%rd8, %r39, 4;
	add.s64 	%rd9, %rd2, %rd8;
	ld.global.f32 	%f65, [%rd9];
$L__BB6_6:
	st.shared.f32 	[%r7], %f65;
	bar.sync 	0;
	ld.shared.f32 	%f13, [%r5];
	ld.shared.f32 	%f14, [%r8];
	fma.rn.f32 	%f15, %f13, %f14, %f63;
	ld.shared.f32 	%f16, [%r5+4];
	ld.shared.f32 	%f17, [%r8+64];
	fma.rn.f32 	%f18, %f16, %f17, %f15;
	ld.shared.f32 	%f19, [%r5+8];
	ld.shared.f32 	%f20, [%r8+128];
	fma.rn.f32 	%f21, %f19, %f20, %f18;
	ld.shared.f32 	%f22, [%r5+12];
	ld.shared.f32 	%f23, [%r8+192];
	fma.rn.f32 	%f24, %f22, %f23, %f21;
	ld.shared.f32 	%f25, [%r5+16];
	ld.shared.f32 	%f26, [%r8+256];
	fma.rn.f32 	%f27, %f25, %f26, %f24;
	ld.shared.f32 	%f28, [%r5+20];
	ld.shared.f32 	%f29, [%r8+320];
	fma.rn.f32 	%f30, %f28, %f29, %f27;
	ld.shared.f32 	%f31, [%r5+24];
	ld.shared.f32 	%f32, [%r8+384];
	fma.rn.f32 	%f33, %f31, %f32, %f30;
	ld.shared.f32 	%f34, [%r5+28];
	ld.shared.f32 	%f35, [%r8+448];
	fma.rn.f32 	%f36, %f34, %f35, %f33;
	ld.shared.f32 	%f37, [%r5+32];
	ld.shared.f32 	%f38, [%r8+512];
	fma.rn.f32 	%f39, %f37, %f38, %f36;
	ld.shared.f32 	%f40, [%r5+36];
	ld.shared.f32 	%f41, [%r8+576];
	fma.rn.f32 	%f42, %f40, %f41, %f39;
	ld.shared.f32 	%f43, [%r5+40];
	ld.shared.f32 	%f44, [%r8+640];
	fma.rn.f32 	%f45, %f43, %f44, %f42;
	ld.shared.f32 	%f46, [%r5+44];
	ld.shared.f32 	%f47, [%r8+704];
	fma.rn.f32 	%f48, %f46, %f47, %f45;
	ld.shared.f32 	%f49, [%r5+48];
	ld.shared.f32 	%f50, [%r8+768];
	fma.rn.f32 	%f51, %f49, %f50, %f48;
	ld.shared.f32 	%f52, [%r5+52];
	ld.shared.f32 	%f53, [%r8+832];
	fma.rn.f32 	%f54, %f52, %f53, %f51;
	ld.shared.f32 	%f55, [%r5+56];
	ld.shared.f32 	%f56, [%r8+896];
	fma.rn.f32 	%f57, %f55, %f56, %f54;
	ld.shared.f32 	%f58, [%r5+60];
	ld.shared.f32 	%f59, [%r8+960];
	fma.rn.f32 	%f63, %f58, %f59, %f57;
	bar.sync 	0;
	add.s32 	%r40, %r40, 16;
	add.s32 	%r39, %r39, %r10;
	add.s32 	%r38, %r38, 16;
	add.s32 	%r37, %r37, %r12;
	add.s32 	%r36, %r36, 16;
	setp.lt.s32 	%p8, %r40, %r23;
	@%p8 bra 	$L__BB6_2;
	mul.f32 	%f60, %f63, 0f3DCCCCCD;
	mul.f32 	%f66, %f60, 0f3D000000;
$L__BB6_8:
	setp.ge.s32 	%p9, %r2, %r25;
	setp.ge.s32 	%p10, %r4, %r24;
	or.pred  	%p11, %p9, %p10;
	@%p11 bra 	$L__BB6_10;
	mad.lo.s32 	%r35, %r25, %r4, %r2;
	cvta.to.global.u64 	%rd10, %rd5;
	mul.wide.s32 	%rd11, %r35, 4;
	add.s64 	%rd12, %rd10, %rd11;
	ld.global.f32 	%f61, [%rd12];
	add.f32 	%f62, %f66, %f61;
	st.global.f32 	[%rd12], %f62;
$L__BB6_10:
	ret;

}
	// .globl	_Z18BP_Calculate_ClassPiPfii
.visible .entry _Z18BP_Calculate_ClassPiPfii(
	.param .u64 .ptr .align 1 _Z18BP_Calculate_ClassPiPfii_param_0,
	.param .u64 .ptr .align 1 _Z18BP_Calculate_ClassPiPfii_param_1,
	.param .u32 _Z18BP_Calculate_ClassPiPfii_param_2,
	.param .u32 _Z18BP_Calculate_ClassPiPfii_param_3
)
{
	.reg .pred 	%p<13>;
	.reg .b32 	%r<27>;
	.reg .b32 	%f<10>;
	.reg .b64 	%rd<12>;
	// demoted variable
	.shared .align 4 .b8 _ZZ18BP_Calculate_ClassPiPfiiE5sData[1024];
	// demoted variable
	.shared .align 4 .b8 _ZZ18BP_Calculate_ClassPiPfiiE5sIndx[1024];
	ld.param.u64 	%rd1, [_Z18BP_Calculate_ClassPiPfii_param_0];
	ld.param.u64 	%rd2, [_Z18BP_Calculate_ClassPiPfii_param_1];
	ld.param.u32 	%r10, [_Z18BP_Calculate_ClassPiPfii_param_2];
	ld.param.u32 	%r11, [_Z18BP_Calculate_ClassPiPfii_param_3];
	mov.u32 	%r12, %ntid.y;
	mov.u32 	%r13, %ctaid.y;
	mov.u32 	%r14, %tid.y;
	mad.lo.s32 	%r1, %r12, %r13, %r14;
	mov.u32 	%r2, %tid.x;
	setp.gt.u32 	%p1, %r2, 7;
	shl.b32 	%r15, %r14, 6;
	mov.u32 	%r16, _ZZ18BP_Calculate_ClassPiPfiiE5sData;
	add.s32 	%r3, %r16, %r15;
	shl.b32 	%r17, %r2, 2;
	add.s32 	%r4, %r3, %r17;
	mov.u32 	%r18, _ZZ18BP_Calculate_ClassPiPfiiE5sIndx;
	add.s32 	%r5, %r18, %r15;
	add.s32 	%r6, %r5, %r17;
	@%p1 bra 	$L__BB7_2;
	mov.b32 	%r19, 0;
	st.shared.u32 	[%r4], %r19;
	st.shared.u32 	[%r6], %r2;
	add.s32 	%r20, %r2, 8;
	mov.b32 	%r21, -238423350;
	st.shared.u32 	[%r4+32], %r21;
	st.shared.u32 	[%r6+32], %r20;
$L__BB7_2:
	bar.sync 	0;
	setp.ge.s32 	%p2, %r1, %r10;
	setp.ge.u32 	%p3, %r2, %r11;
	or.pred  	%p4, %p2, %p3;
	@%p4 bra 	$L__BB7_17;
	setp.gt.u32 	%p5, %r2, 7;
	mul.lo.s32 	%r22, %r11, %r1;
	cvt.s64.s32 	%rd3, %r22;
	cvt.u64.u32 	%rd4, %r2;
	add.s64 	%rd5, %rd3, %rd4;
	cvta.to.global.u64 	%rd6, %rd2;
	shl.b64 	%rd7, %rd5, 2;
	add.s64 	%rd8, %rd6, %rd7;
	ld.global.f32 	%f4, [%rd8];
	st.shared.f32 	[%r4], %f4;
	bar.sync 	0;
	@%p5 bra 	$L__BB7_6;
	ld.shared.f32 	%f5, [%r4];
	ld.shared.f32 	%f1, [%r4+32];
	setp.geu.f32 	%p6, %f5, %f1;
	@%p6 bra 	$L__BB7_6;
	st.shared.f32 	[%r4], %f1;
	ld.shared.u32 	%r23, [%r6+32];
	st.shared.u32 	[%r6], %r23;
$L__BB7_6:
	setp.gt.u32 	%p7, %r2, 3;
	@%p7 bra 	$L__BB7_9;
	ld.shared.f32 	%f6, [%r4];
	ld.shared.f32 	%f2, [%r4+16];
	setp.geu.f32 	%p8, %f6, %f2;
	@%p8 bra 	$L__BB7_9;
	st.shared.f32 	[%r4], %f2;
	ld.shared.u32 	%r24, [%r6+16];
	st.shared.u32 	[%r6], %r24;
$L__BB7_9:
	setp.gt.u32 	%p9, %r2, 1;
	@%p9 bra 	$L__BB7_12;
	ld.shared.f32 	%f7, [%r4];
	ld.shared.f32 	%f3, [%r4+8];
	setp.geu.f32 	%p10, %f7, %f3;
	@%p10 bra 	$L__BB7_12;
	st.shared.f32 	[%r4], %f3;
	ld.shared.u32 	%r25, [%r6+8];
	st.shared.u32 	[%r6], %r25;
$L__BB7_12:
	setp.ne.s32 	%p11, %r2, 0;
	@%p11 bra 	$L__BB7_17;
	ld.shared.f32 	%f8, [%r3];
	ld.shared.f32 	%f9, [%r3+4];
	setp.leu.f32 	%p12, %f8, %f9;
	@%p12 bra 	$L__BB7_15;
	ld.shared.u32 	%r26, [%r5];
	bra.uni 	$L__BB7_16;
$L__BB7_15:
	ld.shared.u32 	%r26, [%r5+4];
$L__BB7_16:
	cvta.to.global.u64 	%rd9, %rd1;
	mul.wide.u32 	%rd10, %r1, 4;
	add.s64 	%rd11, %rd9, %rd10;
	st.global.u32 	[%rd11], %r26;
$L__BB7_17:
	ret;

}
	// .globl	_Z23BP_Calculate_RightRidioPiS_iS_
.visible .entry _Z23BP_Calculate_RightRidioPiS_iS_(
	.param .u64 .ptr .align 1 _Z23BP_Calculate_RightRidioPiS_iS__param_0,
	.param .u64 .ptr .align 1 _Z23BP_Calculate_RightRidioPiS_iS__param_1,
	.param .u32 _Z23BP_Calculate_RightRidioPiS_iS__param_2,
	.param .u64 .ptr .align 1 _Z23BP_Calculate_RightRidioPiS_iS__param_3
)
{
	.reg .pred 	%p<3>;
	.reg .b32 	%r<9>;
	.reg .b64 	%rd<10>;

	ld.param.u64 	%rd1, [_Z23BP_Calculate_RightRidioPiS_iS__param_0];
	ld.param.u64 	%rd2, [_Z23BP_Calculate_RightRidioPiS_iS__param_1];
	ld.param.u32 	%r2, [_Z23BP_Calculate_RightRidioPiS_iS__param_2];
	ld.param.u64 	%rd3, [_Z23BP_Calculate_RightRidioPiS_iS__param_3];
	mov.u32 	%r3, %ntid.x;
	mov.u32 	%r4, %ctaid.x;
	mov.u32 	%r5, %tid.x;
	mad.lo.s32 	%r1, %r3, %r4, %r5;
	setp.ge.s32 	%p1, %r1, %r2;
	@%p1 bra 	$L__BB8_3;
	cvta.to.global.u64 	%rd4, %rd1;
	cvta.to.global.u64 	%rd5, %rd2;
	mul.wide.s32 	%rd6, %r1, 4;
	add.s64 	%rd7, %rd4, %rd6;
	ld.global.u32 	%r6, [%rd7];
	add.s64 	%rd8, %rd5, %rd6;
	ld.global.u32 	%r7, [%rd8];
	setp.eq.s32 	%p2, %r6, %r7;
	@%p2 bra 	$L__BB8_3;
	cvta.to.global.u64 	%rd9, %rd3;
	atom.global.add.u32 	%r8, [%rd9], 1;
$L__BB8_3:
	ret;

}


// ===== COMPILED SASS (sm_100) =====

	.target	sm_100

	.elftype	@"ET_EXEC"


//--------------------- .note.nv.tkinfo           --------------------------
	.section	.note.nv.tkinfo,"",@"SHT_NOTE"
	.sectionflags	@"SHF_NOTE_NV_TKINFO"
	.tkinfo
        /*0018*/ 	.word	0x00000002
        /*0030*/ 	.string	""
        /*0030*/ 	.string	"ptxas"
        /*0030*/ 	.string	"Cuda compilation tools, release 13.0, V13.0.88"
        /*0030*/ 	.string	"Build cuda_13.0.r13.0/compiler.36424714_0"
        /*0030*/ 	.string	"-arch sm_100 -m 64 "



//--------------------- .note.nv.cuinfo           --------------------------
	.section	.note.nv.cuinfo,"",@"SHT_NOTE"
	.sectionflags	@"SHF_NOTE_NV_CUINFO"
        /*0018*/ 	.short	0x0002
        /*001a*/ 	.short	0x0064
        /*001c*/ 	.short	0x0082
	.zero		2


//--------------------- .nv.info                  --------------------------
	.section	.nv.info,"",@"SHT_CUDA_INFO"
	.align	4


	//----- nvinfo : EIATTR_REGCOUNT
	.align		4
        /*0000*/ 	.byte	0x04, 0x2f
        /*0002*/ 	.short	(.L_10 - .L_9)
	.align		4
.L_9:
        /*0004*/ 	.word	index@(_Z14Bp_Init_WeightPfiifi)
        /*0008*/ 	.word	0x0000000b


	//----- nvinfo : EIATTR_FRAME_SIZE
	.align		4
.L_10:
        /*000c*/ 	.byte	0x04, 0x11
        /*000e*/ 	.short	(.L_12 - .L_11)
	.align		4
.L_11:
        /*0010*/ 	.word	index@(_Z14Bp_Init_WeightPfiifi)
        /*0014*/ 	.word	0x00000000


	//----- nvinfo : EIATTR_REGCOUNT
	.align		4
.L_12:
        /*0018*/ 	.byte	0x04, 0x2f
        /*001a*/ 	.short	(.L_14 - .L_13)
	.align		4
.L_13:
        /*001c*/ 	.word	index@(_Z12MatMulCUDATBPfS_S_iii)
        /*0020*/ 	.word	0x00000020


	//----- nvinfo : EIATTR_FRAME_SIZE
	.align		4
.L_14:
        /*0024*/ 	.byte	0x04, 0x11
        /*0026*/ 	.short	(.L_16 - .L_15)
	.align		4
.L_15:
        /*0028*/ 	.word	index@(_Z12MatMulCUDATBPfS_S_iii)
        /*002c*/ 	.word	0x00000000


	//----- nvinfo : EIATTR_REGCOUNT
	.align		4
.L_16:
        /*0030*/ 	.byte	0x04, 0x2f
        /*0032*/ 	.short	(.L_18 - .L_17)
	.align		4
.L_17:
        /*0034*/ 	.word	index@(_Z19BP_Calculate_HideInPfS_S_iii)
        /*0038*/ 	.word	0x00000020


	//----- nvinfo : EIATTR_FRAME_SIZE
	.align		4
.L_18:
        /*003c*/ 	.byte	0x04, 0x11
        /*003e*/ 	.short	(.L_20 - .L_19)
	.align		4
.L_19:
        /*0040*/ 	.word	index@(_Z19BP_Calculate_HideInPfS_S_iii)
        /*0044*/ 	.word	0x00000000


	//----- nvinfo : EIATTR_REGCOUNT
	.align		4
.L_20:
        /*0048*/ 	.byte	0x04, 0x2f
        /*004a*/ 	.short	(.L_22 - .L_21)
	.align		4
.L_21:
        /*004c*/ 	.word	index@(_Z20BP_Calculate_HideOutPfii)
        /*0050*/ 	.word	0x0000000f


	//----- nvinfo : EIATTR_FRAME_SIZE
	.align		4
.L_22:
        /*0054*/ 	.byte	0x04, 0x11
        /*0056*/ 	.short	(.L_24 - .L_23)
	.align		4
.L_23:
        /*0058*/ 	.word	index@($__internal_0_$__cuda_sm20_rcp_rn_f32_slowpath)
        /*005c*/ 	.word	0x00000000


	//----- nvinfo : EIATTR_FRAME_SIZE
	.align		4
.L_24:
        /*0060*/ 	.byte	0x04, 0x11
        /*0062*/ 	.short	(.L_26 - .L_25)
	.align		4
.L_25:
        /*0064*/ 	.word	index@(_Z20BP_Calculate_HideOutPfii)
        /*0068*/ 	.word	0x00000000


	//----- nvinfo : EIATTR_REGCOUNT
	.align		4
.L_26:
        /*006c*/ 	.byte	0x04, 0x2f
        /*006e*/ 	.short	(.L_28 - .L_27)
	.align		4
.L_27:
        /*0070*/ 	.word	index@(_Z19BP_Calculate_Delta2PfS_S_S_iii)
        /*0074*/ 	.word	0x00000020


	//----- nvinfo : EIATTR_FRAME_SIZE
	.align		4
.L_28:
        /*0078*/ 	.byte	0x04, 0x11
        /*007a*/ 	.short	(.L_30 - .L_29)
	.align		4
.L_29:
        /*007c*/ 	.word	index@(_Z19BP_Calculate_Delta2PfS_S_S_iii)
        /*0080*/ 	.word	0x00000000


	//----- nvinfo : EIATTR_REGCOUNT
	.align		4
.L_30:
        /*0084*/ 	.byte	0x04, 0x2f
        /*0086*/ 	.short	(.L_32 - .L_31)
	.align		4
.L_31:
        /*0088*/ 	.word	index@(_Z19BP_Calculate_Delta1PfS_S_S_iii)
        /*008c*/ 	.word	0x00000020


	//----- nvinfo : EIATTR_FRAME_SIZE
	.align		4
.L_32:
        /*0090*/ 	.byte	0x04, 0x11
        /*0092*/ 	.short	(.L_34 - .L_33)
	.align		4
.L_33:
        /*0094*/ 	.word	index@(_Z19BP_Calculate_Delta1PfS_S_S_iii)
        /*0098*/ 	.word	0x00000000


	//----- nvinfo : EIATTR_REGCOUNT
	.align		4
.L_34:
        /*009c*/ 	.byte	0x04, 0x2f
        /*009e*/ 	.short	(.L_36 - .L_35)
	.align		4
.L_35:
        /*00a0*/ 	.word	index@(_Z16BP_Update_WeightPfS_S_iii)
        /*00a4*/ 	.word	0x00000020


	//----- nvinfo : EIATTR_FRAME_SIZE
	.align		4
.L_36:
        /*00a8*/ 	.byte	0x04, 0x11
        /*00aa*/ 	.short	(.L_38 - .L_37)
	.align		4
.L_37:
        /*00ac*/ 	.word	index@(_Z16BP_Update_WeightPfS_S_iii)
        /*00b0*/ 	.word	0x00000000


	//----- nvinfo : EIATTR_REGCOUNT
	.align		4
.L_38:
        /*00b4*/ 	.byte	0x04, 0x2f
        /*00b6*/ 	.short	(.L_40 - .L_39)
	.align		4
.L_39:
        /*00b8*/ 	.word	index@(_Z18BP_Calculate_ClassPiPfii)
        /*00bc*/ 	.word	0x0000000c


	//----- nvinfo : EIATTR_FRAME_SIZE
	.align		4
.L_40:
        /*00c0*/ 	.byte	0x04, 0x11
        /*00c2*/ 	.short	(.L_42 - .L_41)
	.align		4
.L_41:
        /*00c4*/ 	.word	index@(_Z18BP_Calculate_ClassPiPfii)
        /*00c8*/ 	.word	0x00000000


	//----- nvinfo : EIATTR_REGCOUNT
	.align		4
.L_42:
        /*00cc*/ 	.byte	0x04, 0x2f
        /*00ce*/ 	.short	(.L_44 - .L_43)
	.align		4
.L_43:
        /*00d0*/ 	.word	index@(_Z23BP_Calculate_RightRidioPiS_iS_)
        /*00d4*/ 	.word	0x0000000a


	//----- nvinfo : EIATTR_FRAME_SIZE
	.align		4
.L_44:
        /*00d8*/ 	.byte	0x04, 0x11
        /*00da*/ 	.short	(.L_46 - .L_45)
	.align		4
.L_45:
        /*00dc*/ 	.word	index@(_Z23BP_Calculate_RightRidioPiS_iS_)
        /*00e0*/ 	.word	0x00000000


	//----- nvinfo : EIATTR_MIN_STACK_SIZE
	.align		4
.L_46:
        /*00e4*/ 	.byte	0x04, 0x12
        /*00e6*/ 	.short	(.L_48 - .L_47)
	.align		4
.L_47:
        /*00e8*/ 	.word	index@(_Z23BP_Calculate_RightRidioPiS_iS_)
        /*00ec*/ 	.word	0x00000000


	//----- nvinfo : EIATTR_MIN_STACK_SIZE
	.align		4
.L_48:
        /*00f0*/ 	.byte	0x04, 0x12
        /*00f2*/ 	.short	(.L_50 - .L_49)
	.align		4
.L_49:
        /*00f4*/ 	.word	index@(_Z18BP_Calculate_ClassPiPfii)
        /*00f8*/ 	.word	0x00000000


	//----- nvinfo : EIATTR_MIN_STACK_SIZE
	.align		4
.L_50:
        /*00fc*/ 	.byte	0x04, 0x12
        /*00fe*/ 	.short	(.L_52 - .L_51)
	.align		4
.L_51:
        /*0100*/ 	.word	index@(_Z16BP_Update_WeightPfS_S_iii)
        /*0104*/ 	.word	0x00000000


	//----- nvinfo : EIATTR_MIN_STACK_SIZE
	.align		4
.L_52:
        /*0108*/ 	.byte	0x04, 0x12
        /*010a*/ 	.short	(.L_54 - .L_53)
	.align		4
.L_53:
        /*010c*/ 	.word	index@(_Z19BP_Calculate_Delta1PfS_S_S_iii)
        /*0110*/ 	.word	0x00000000


	//----- nvinfo : EIATTR_MIN_STACK_SIZE
	.align		4
.L_54:
        /*0114*/ 	.byte	0x04, 0x12
        /*0116*/ 	.short	(.L_56 - .L_55)
	.align		4
.L_55:
        /*0118*/ 	.word	index@(_Z19BP_Calculate_Delta2PfS_S_S_iii)
        /*011c*/ 	.word	0x00000000


	//----- nvinfo : EIATTR_MIN_STACK_SIZE
	.align		4
.L_56:
        /*0120*/ 	.byte	0x04, 0x12
        /*0122*/ 	.short	(.L_58 - .L_57)
	.align		4
.L_57:
        /*0124*/ 	.word	index@(_Z20BP_Calculate_HideOutPfii)
        /*0128*/ 	.word	0x00000000


	//----- nvinfo : EIATTR_MIN_STACK_SIZE
	.align		4
.L_58:
        /*012c*/ 	.byte	0x04, 0x12
        /*012e*/ 	.short	(.L_60 - .L_59)
	.align		4
.L_59:
        /*0130*/ 	.word	index@(_Z19BP_Calculate_HideInPfS_S_iii)
        /*0134*/ 	.word	0x00000000


	//----- nvinfo : EIATTR_MIN_STACK_SIZE
	.align		4
.L_60:
        /*0138*/ 	.byte	0x04, 0x12
        /*013a*/ 	.short	(.L_62 - .L_61)
	.align		4
.L_61:
        /*013c*/ 	.word	index@(_Z12MatMulCUDATBPfS_S_iii)
        /*0140*/ 	.word	0x00000000


	//----- nvinfo : EIATTR_MIN_STACK_SIZE
	.align		4
.L_62:
        /*0144*/ 	.byte	0x04, 0x12
        /*0146*/ 	.short	(.L_64 - .L_63)
	.align		4
.L_63:
        /*0148*/ 	.word	index@(_Z14Bp_Init_WeightPfiifi)
        /*014c*/ 	.word	0x00000000
.L_64:


//--------------------- .nv.compat                --------------------------
	.section	.nv.compat,"",@"SHT_CUDA_COMPAT_INFO"
	.align	4
        /*0000*/ 	.byte	0x02, 0x09, 0x00, 0x00, 0x02, 0x02, 0x01, 0x00, 0x02, 0x05, 0x05, 0x00, 0x03, 0x07, 0x01, 0x01
        /*0010*/ 	.byte	0x02, 0x03, 0x00, 0x00, 0x02, 0x06, 0x01, 0x00, 0x04, 0x0b, 0x08, 0x00, 0x09, 0x00, 0x00, 0x00
        /*0020*/ 	.byte	0x00, 0x00, 0x00, 0x00


//--------------------- .nv.info._Z23BP_Calculate_RightRidioPiS_iS_ --------------------------
	.section	.nv.info._Z23BP_Calculate_RightRidioPiS_iS_,"",@"SHT_CUDA_INFO"
	.sectionflags	@""
	.align	4


	//----- nvinfo : EIATTR_CUDA_API_VERSION
	.align		4
        /*0000*/ 	.byte	0x04, 0x37
        /*0002*/ 	.short	(.L_66 - .L_65)
.L_65:
        /*0004*/ 	.word	0x00000082


	//----- nvinfo : EIATTR_KPARAM_INFO
	.align		4
.L_66:
        /*0008*/ 	.byte	0x04, 0x17
        /*000a*/ 	.short	(.L_68 - .L_67)
.L_67:
        /*000c*/ 	.word	0x00000000
        /*0010*/ 	.short	0x0003
        /*0012*/ 	.short	0x0018
        /*0014*/ 	.byte	0x00, 0xf5, 0x21, 0x00


	//----- nvinfo : EIATTR_KPARAM_INFO
	.align		4
.L_68:
        /*0018*/ 	.byte	0x04, 0x17
        /*001a*/ 	.short	(.L_70 - .L_69)
.L_69:
        /*001c*/ 	.word	0x00000000
        /*0020*/ 	.short	0x0002
        /*0022*/ 	.short	0x0010
        /*0024*/ 	.byte	0x00, 0xf0, 0x11, 0x00


	//----- nvinfo : EIATTR_KPARAM_INFO
	.align		4
.L_70:
        /*0028*/ 	.byte	0x04, 0x17
        /*002a*/ 	.short	(.L_72 - .L_71)
.L_71:
        /*002c*/ 	.word	0x00000000
        /*0030*/ 	.short	0x0001
        /*0032*/ 	.short	0x0008
        /*0034*/ 	.byte	0x00, 0xf5, 0x21, 0x00


	//----- nvinfo : EIATTR_KPARAM_INFO
	.align		4
.L_72:
        /*0038*/ 	.byte	0x04, 0x17
        /*003a*/ 	.short	(.L_74 - .L_73)
.L_73:
        /*003c*/ 	.word	0x00000000
        /*0040*/ 	.short	0x0000
        /*0042*/ 	.short	0x0000
        /*0044*/ 	.byte	0x00, 0xf5, 0x21, 0x00


	//----- nvinfo : EIATTR_SPARSE_MMA_MASK
	.align		4
.L_74:
        /*0048*/ 	.byte	0x03, 0x50
        /*004a*/ 	.short	0x0000


	//----- nvinfo : EIATTR_MAXREG_COUNT
	.align		4
        /*004c*/ 	.byte	0x03, 0x1b
        /*004e*/ 	.short	0x00ff


	//----- nvinfo : EIATTR_MERCURY_ISA_VERSION
	.align		4
        /*0050*/ 	.byte	0x03, 0x5f
        /*0052*/ 	.short	0x0101


	//----- nvinfo : EIATTR_INT_WARP_WIDE_INSTR_OFFSETS
	.align		4
        /*0054*/ 	.byte	0x04, 0x31
        /*0056*/ 	.short	(.L_76 - .L_75)


	//   ....[0]....
.L_75:
        /*0058*/ 	.word	0x00000130


	//----- nvinfo : EIATTR_VRC_CTA_INIT_COUNT
	.align		4
.L_76:
        /*005c*/ 	.byte	0x02, 0x4a
	.zero		1
	.zero		1


	//----- nvinfo : EIATTR_EXIT_INSTR_OFFSETS
	.align		4
        /*0060*/ 	.byte	0x04, 0x1c
        /*0062*/ 	.short	(.L_78 - .L_77)


	//   ....[0]....
.L_77:
        /*0064*/ 	.word	0x00000070


	//   ....[1]....
        /*0068*/ 	.word	0x00000100


	//   ....[2]....
        /*006c*/ 	.word	0x00000180


	//----- nvinfo : EIATTR_CBANK_PARAM_SIZE
	.align		4
.L_78:
        /*0070*/ 	.byte	0x03, 0x19
        /*0072*/ 	.short	0x0020


	//----- nvinfo : EIATTR_PARAM_CBANK
	.align		4
        /*0074*/ 	.byte	0x04, 0x0a
        /*0076*/ 	.short	(.L_80 - .L_79)
	.align		4
.L_79:
        /*0078*/ 	.word	index@(.nv.constant0._Z23BP_Calculate_RightRidioPiS_iS_)
        /*007c*/ 	.short	0x0380
        /*007e*/ 	.short	0x0020


	//----- nvinfo : EIATTR_SW_WAR
	.align		4
.L_80:
        /*0080*/ 	.byte	0x04, 0x36
        /*0082*/ 	.short	(.L_82 - .L_81)
.L_81:
        /*0084*/ 	.word	0x00000008
.L_82:


//--------------------- .nv.info._Z18BP_Calculate_ClassPiPfii --------------------------
	.section	.nv.info._Z18BP_Calculate_ClassPiPfii,"",@"SHT_CUDA_INFO"
	.sectionflags	@""
	.align	4


	//----- nvinfo : EIATTR_CUDA_API_VERSION
	.align		4
        /*0000*/ 	.byte	0x04, 0x37
        /*0002*/ 	.short	(.L_84 - .L_83)
.L_83:
        /*0004*/ 	.word	0x00000082


	//----- nvinfo : EIATTR_KPARAM_INFO
	.align		4
.L_84:
        /*0008*/ 	.byte	0x04, 0x17
        /*000a*/ 	.short	(.L_86 - .L_85)
.L_85:
        /*000c*/ 	.word	0x00000000
        /*0010*/ 	.short	0x0003
        /*0012*/ 	.short	0x0014
        /*0014*/ 	.byte	0x00, 0xf0, 0x11, 0x00


	//----- nvinfo : EIATTR_KPARAM_INFO
	.align		4
.L_86:
        /*0018*/ 	.byte	0x04, 0x17
        /*001a*/ 	.short	(.L_88 - .L_87)
.L_87:
        /*001c*/ 	.word	0x00000000
        /*0020*/ 	.short	0x0002
        /*0022*/ 	.short	0x0010
        /*0024*/ 	.byte	0x00, 0xf0, 0x11, 0x00


	//----- nvinfo : EIATTR_KPARAM_INFO
	.align		4
.L_88:
        /*0028*/ 	.byte	0x04, 0x17
        /*002a*/ 	.short	(.L_90 - .L_89)
.L_89:
        /*002c*/ 	.word	0x00000000
        /*0030*/ 	.short	0x0001
        /*0032*/ 	.short	0x0008
        /*0034*/ 	.byte	0x00, 0xf5, 0x21, 0x00


	//----- nvinfo : EIATTR_KPARAM_INFO
	.align		4
.L_90:
        /*0038*/ 	.byte	0x04, 0x17
        /*003a*/ 	.short	(.L_92 - .L_91)
.L_91:
        /*003c*/ 	.word	0x00000000
        /*0040*/ 	.short	0x0000
        /*0042*/ 	.short	0x0000
        /*0044*/ 	.byte	0x00, 0xf5, 0x21, 0x00


	//----- nvinfo : EIATTR_SPARSE_MMA_MASK
	.align		4
.L_92:
        /*0048*/ 	.byte	0x03, 0x50
        /*004a*/ 	.short	0x0000


	//----- nvinfo : EIATTR_MAXREG_COUNT
	.align		4
        /*004c*/ 	.byte	0x03, 0x1b
        /*004e*/ 	.short	0x00ff


	//----- nvinfo : EIATTR_NUM_BARRIERS
	.align		4
        /*0050*/ 	.byte	0x02, 0x4c
        /*0052*/ 	.byte	0x01
	.zero		1


	//----- nvinfo : EIATTR_MERCURY_ISA_VERSION
	.align		4
        /*0054*/ 	.byte	0x03, 0x5f
        /*0056*/ 	.short	0x0101


	//----- nvinfo : EIATTR_VRC_CTA_INIT_COUNT
	.align		4
        /*0058*/ 	.byte	0x02, 0x4a
	.zero		1
	.zero		1


	//----- nvinfo : EIATTR_EXIT_INSTR_OFFSETS
	.align		4
        /*005c*/ 	.byte	0x04, 0x1c
        /*005e*/ 	.short	(.L_94 - .L_93)


	//   ....[0]....
.L_93:
        /*0060*/ 	.word	0x000001a0


	//   ....[1]....
        /*0064*/ 	.word	0x00000430


	//   ....[2]....
        /*0068*/ 	.word	0x000004b0


	//----- nvinfo : EIATTR_CRS_STACK_SIZE
	.align		4
.L_94:
        /*006c*/ 	.byte	0x04, 0x1e
        /*006e*/ 	.short	(.L_96 - .L_95)
.L_95:
        /*0070*/ 	.word	0x00000000


	//----- nvinfo : EIATTR_CBANK_PARAM_SIZE
	.align		4
.L_96:
        /*0074*/ 	.byte	0x03, 0x19
        /*0076*/ 	.short	0x0018


	//----- nvinfo : EIATTR_PARAM_CBANK
	.align		4
        /*0078*/ 	.byte	0x04, 0x0a
        /*007a*/ 	.short	(.L_98 - .L_97)
	.align		4
.L_97:
        /*007c*/ 	.word	index@(.nv.constant0._Z18BP_Calculate_ClassPiPfii)
        /*0080*/ 	.short	0x0380
        /*0082*/ 	.short	0x0018


	//----- nvinfo : EIATTR_SW_WAR
	.align		4
.L_98:
        /*0084*/ 	.byte	0x04, 0x36
        /*0086*/ 	.short	(.L_100 - .L_99)
.L_99:
        /*0088*/ 	.word	0x00000008
.L_100:


//--------------------- .nv.info._Z16BP_Update_WeightPfS_S_iii --------------------------
	.section	.nv.info._Z16BP_Update_WeightPfS_S_iii,"",@"SHT_CUDA_INFO"
	.sectionflags	@""
	.align	4


	//----- nvinfo : EIATTR_CUDA_API_VERSION
	.align		4
        /*0000*/ 	.byte	0x04, 0x37
        /*0002*/ 	.short	(.L_102 - .L_101)
.L_101:
        /*0004*/ 	.word	0x00000082


	//----- nvinfo : EIATTR_KPARAM_INFO
	.align		4
.L_102:
        /*0008*/ 	.byte	0x04, 0x17
        /*000a*/ 	.short	(.L_104 - .L_103)
.L_103:
        /*000c*/ 	.word	0x00000000
        /*0010*/ 	.short	0x0005
        /*0012*/ 	.short	0x0020
        /*0014*/ 	.byte	0x00, 0xf0, 0x11, 0x00


	//----- nvinfo : EIATTR_KPARAM_INFO
	.align		4
.L_104:
        /*0018*/ 	.byte	0x04, 0x17
        /*001a*/ 	.short	(.L_106 - .L_105)
.L_105:
        /*001c*/ 	.word	0x00000000
        /*0020*/ 	.short	0x0004
        /*0022*/ 	.short	0x001c
        /*0024*/ 	.byte	0x00, 0xf0, 0x11, 0x00


	//----- nvinfo : EIATTR_KPARAM_INFO
	.align		4
.L_106:
        /*0028*/ 	.byte	0x04, 0x17
        /*002a*/ 	.short	(.L_108 - .L_107)
.L_107:
        /*002c*/ 	.word	0x00000000
        /*0030*/ 	.short	0x0003
        /*0032*/ 	.short	0x0018
        /*0034*/ 	.byte	0x00, 0xf0, 0x11, 0x00


	//----- nvinfo : EIATTR_KPARAM_INFO
	.align		4
.L_108:
        /*0038*/ 	.byte	0x04, 0x17
        /*003a*/ 	.short	(.L_110 - .L_109)
.L_109:
        /*003c*/ 	.word	0x00000000
        /*0040*/ 	.short	0x0002
        /*0042*/ 	.short	0x0010
        /*0044*/ 	.byte	0x00, 0xf5, 0x21, 0x00


	//----- nvinfo : EIATTR_KPARAM_INFO
	.align		4
.L_110:
        /*0048*/ 	.byte	0x04, 0x17
        /*004a*/ 	.short	(.L_112 - .L_111)
.L_111:
        /*004c*/ 	.word	0x00000000
        /*0050*/ 	.short	0x0001
        /*0052*/ 	.short	0x0008
        /*0054*/ 	.byte	0x00, 0xf5, 0x21, 0x00


	//----- nvinfo : EIATTR_KPARAM_INFO
	.align		4
.L_112:
        /*0058*/ 	.byte	0x04, 0x17
        /*005a*/ 	.short	(.L_114 - .L_113)
.L_113:
        /*005c*/ 	.word	0x00000000
        /*0060*/ 	.short	0x0000
        /*0062*/ 	.short	0x0000
        /*0064*/ 	.byte	0x00, 0xf5, 0x21, 0x00


	//----- nvinfo : EIATTR_SPARSE_MMA_MASK
	.align		4
.L_114:
        /*0068*/ 	.byte	0x03, 0x50
        /*006a*/ 	.short	0x0000


	//----- nvinfo : EIATTR_MAXREG_COUNT
	.align		4
        /*006c*/ 	.byte	0x03, 0x1b
        /*006e*/ 	.short	0x00ff


	//----- nvinfo : EIATTR_NUM_BARRIERS
	.align		4
        /*0070*/ 	.byte	0x02, 0x4c
        /*0072*/ 	.byte	0x01
	.zero		1


	//----- nvinfo : EIATTR_MERCURY_ISA_VERSION
	.align		4
        /*0074*/ 	.byte	0x03, 0x5f
        /*0076*/ 	.short	0x0101


	//----- nvinfo : EIATTR_VRC_CTA_INIT_COUNT
	.align		4
        /*0078*/ 	.byte	0x02, 0x4a
	.zero		1
	.zero		1


	//----- nvinfo : EIATTR_EXIT_INSTR_OFFSETS
	.align		4
        /*007c*/ 	.byte	0x04, 0x1c
        /*007e*/ 	.short	(.L_116 - .L_115)


	//   ....[0]....
.L_115:
        /*0080*/ 	.word	0x00000610


	//   ....[1]....
        /*0084*/ 	.word	0x00000680


	//----- nvinfo : EIATTR_CBANK_PARAM_SIZE
	.align		4
.L_116:
        /*0088*/ 	.byte	0x03, 0x19
        /*008a*/ 	.short	0x0024


	//----- nvinfo : EIATTR_PARAM_CBANK
	.align		4
        /*008c*/ 	.byte	0x04, 0x0a
        /*008e*/ 	.short	(.L_118 - .L_117)
	.align		4
.L_117:
        /*0090*/ 	.word	index@(.nv.constant0._Z16BP_Update_WeightPfS_S_iii)
        /*0094*/ 	.short	0x0380
        /*0096*/ 	.short	0x0024


	//----- nvinfo : EIATTR_SW_WAR
	.align		4
.L_118:
        /*0098*/ 	.byte	0x04, 0x36
        /*009a*/ 	.short	(.L_120 - .L_119)
.L_119:
        /*009c*/ 	.word	0x00000008
.L_120:


//--------------------- .nv.info._Z19BP_Calculate_Delta1PfS_S_S_iii --------------------------
	.section	.nv.info._Z19BP_Calculate_Delta1PfS_S_S_iii,"",@"SHT_CUDA_INFO"
	.sectionflags	@""
	.align	4


	//----- nvinfo : EIATTR_CUDA_API_VERSION
	.align		4
        /*0000*/ 	.byte	0x04, 0x37
        /*0002*/ 	.short	(.L_122 - .L_121)
.L_121:
        /*0004*/ 	.word	0x00000082


	//----- nvinfo : EIATTR_KPARAM_INFO
	.align		4
.L_122:
        /*0008*/ 	.byte	0x04, 0x17
        /*000a*/ 	.short	(.L_124 - .L_123)
.L_123:
        /*000c*/ 	.word	0x00000000
        /*0010*/ 	.short	0x0006
        /*0012*/ 	.short	0x0028
        /*0014*/ 	.byte	0x00, 0xf0, 0x11, 0x00


	//----- nvinfo : EIATTR_KPARAM_INFO
	.align		4
.L_124:
        /*0018*/ 	.byte	0x04, 0x17
        /*001a*/ 	.short	(.L_126 - .L_125)
.L_125:
        /*001c*/ 	.word	0x00000000
        /*0020*/ 	.short	0x0005
        /*0022*/ 	.short	0x0024
        /*0024*/ 	.byte	0x00, 0xf0, 0x11, 0x00


	//----- nvinfo : EIATTR_KPARAM_INFO
	.align		4
.L_126:
        /*0028*/ 	.byte	0x04, 0x17
        /*002a*/ 	.short	(.L_128 - .L_127)
.L_127:
        /*002c*/ 	.word	0x00000000
        /*0030*/ 	.short	0x0004
        /*0032*/ 	.short	0x0020
        /*0034*/ 	.byte	0x00, 0xf0, 0x11, 0x00


	//----- nvinfo : EIATTR_KPARAM_INFO
	.align		4
.L_128:
        /*0038*/ 	.byte	0x04, 0x17
        /*003a*/ 	.short	(.L_130 - .L_129)
.L_129:
        /*003c*/ 	.word	0x00000000
        /*0040*/ 	.short	0x0003
        /*0042*/ 	.short	0x0018
        /*0044*/ 	.byte	0x00, 0xf5, 0x21, 0x00


	//----- nvinfo : EIATTR_KPARAM_INFO
	.align		4
.L_130:
        /*0048*/ 	.byte	0x04, 0x17
        /*004a*/ 	.short	(.L_132 - .L_131)
.L_131:
        /*004c*/ 	.word	0x00000000
        /*0050*/ 	.short	0x0002
        /*0052*/ 	.short	0x0010
        /*0054*/ 	.byte	0x00, 0xf5, 0x21, 0x00


	//----- nvinfo : EIATTR_KPARAM_INFO
	.align		4
.L_132:
        /*0058*/ 	.byte	0x04, 0x17
        /*005a*/ 	.short	(.L_134 - .L_133)
.L_133:
        /*005c*/ 	.word	0x00000000
        /*0060*/ 	.short	0x0001
        /*0062*/ 	.short	0x0008
        /*0064*/ 	.byte	0x00, 0xf5, 0x21, 0x00


	//----- nvinfo : EIATTR_KPARAM_INFO
	.align		4
.L_134:
        /*0068*/ 	.byte	0x04, 0x17
        /*006a*/ 	.short	(.L_136 - .L_135)
.L_135:
        /*006c*/ 	.word	0x00000000
        /*0070*/ 	.short	0x0000
        /*0072*/ 	.short	0x0000
        /*0074*/ 	.byte	0x00, 0xf5, 0x21, 0x00


	//----- nvinfo : EIATTR_SPARSE_MMA_MASK
	.align		4
.L_136:
        /*0078*/ 	.byte	0x03, 0x50
        /*007a*/ 	.short	0x0000


	//----- nvinfo : EIATTR_MAXREG_COUNT
	.align		4
        /*007c*/ 	.byte	0x03, 0x1b
        /*007e*/ 	.short	0x00ff


	//----- nvinfo : EIATTR_NUM_BARRIERS
	.align		4
        /*0080*/ 	.byte	0x02, 0x4c
        /*0082*/ 	.byte	0x01
	.zero		1


	//----- nvinfo : EIATTR_MERCURY_ISA_VERSION
	.align		4
        /*0084*/ 	.byte	0x03, 0x5f
        /*0086*/ 	.short	0x0101


	//----- nvinfo : EIATTR_VRC_CTA_INIT_COUNT
	.align		4
        /*0088*/ 	.byte	0x02, 0x4a
	.zero		1
	.zero		1


	//----- nvinfo : EIATTR_EXIT_INSTR_OFFSETS
	.align		4
        /*008c*/ 	.byte	0x04, 0x1c
        /*008e*/ 	.short	(.L_138 - .L_137)


	//   ....[0]....
.L_137:
        /*0090*/ 	.word	0x00000dc0


	//   ....[1]....
        /*0094*/ 	.word	0x00000e70


	//----- nvinfo : EIATTR_CBANK_PARAM_SIZE
	.align		4
.L_138:
        /*0098*/ 	.byte	0x03, 0x19
        /*009a*/ 	.short	0x002c


	//----- nvinfo : EIATTR_PARAM_CBANK
	.align		4
        /*009c*/ 	.byte	0x04, 0x0a
        /*009e*/ 	.short	(.L_140 - .L_139)
	.align		4
.L_139:
        /*00a0*/ 	.word	index@(.nv.constant0._Z19BP_Calculate_Delta1PfS_S_S_iii)
        /*00a4*/ 	.short	0x0380
        /*00a6*/ 	.short	0x002c


	//----- nvinfo : EIATTR_SW_WAR
	.align		4
.L_140:
        /*00a8*/ 	.byte	0x04, 0x36
        /*00aa*/ 	.short	(.L_142 - .L_141)
.L_141:
        /*00ac*/ 	.word	0x00000008
.L_142:


//--------------------- .nv.info._Z19BP_Calculate_Delta2PfS_S_S_iii --------------------------
	.section	.nv.info._Z19BP_Calculate_Delta2PfS_S_S_iii,"",@"SHT_CUDA_INFO"
	.sectionflags	@""
	.align	4


	//----- nvinfo : EIATTR_CUDA_API_VERSION
	.align		4
        /*0000*/ 	.byte	0x04, 0x37
        /*0002*/ 	.short	(.L_144 - .L_143)
.L_143:
        /*0004*/ 	.word	0x00000082


	//----- nvinfo : EIATTR_KPARAM_INFO
	.align		4
.L_144:
        /*0008*/ 	.byte	0x04, 0x17
        /*000a*/ 	.short	(.L_146 - .L_145)
.L_145:
        /*000c*/ 	.word	0x00000000
        /*0010*/ 	.short	0x0006
        /*0012*/ 	.short	0x0028
        /*0014*/ 	.byte	0x00, 0xf0, 0x11, 0x00


	//----- nvinfo : EIATTR_KPARAM_INFO
	.align		4
.L_146:
        /*0018*/ 	.byte	0x04, 0x17
        /*001a*/ 	.short	(.L_148 - .L_147)
.L_147:
        /*001c*/ 	.word	0x00000000
        /*0020*/ 	.short	0x0005
        /*0022*/ 	.short	0x0024
        /*0024*/ 	.byte	0x00, 0xf0, 0x11, 0x00


	//----- nvinfo : EIATTR_KPARAM_INFO
	.align		4
.L_148:
        /*0028*/ 	.byte	0x04, 0x17
        /*002a*/ 	.short	(.L_150 - .L_149)
.L_149:
        /*002c*/ 	.word	0x00000000
        /*0030*/ 	.short	0x0004
        /*0032*/ 	.short	0x0020
        /*0034*/ 	.byte	0x00, 0xf0, 0x11, 0x00


	//----- nvinfo : EIATTR_KPARAM_INFO
	.align		4
.L_150:
        /*0038*/ 	.byte	0x04, 0x17
        /*003a*/ 	.short	(.L_152 - .L_151)
.L_151:
        /*003c*/ 	.word	0x00000000
        /*0040*/ 	.short	0x0003
        /*0042*/ 	.short	0x0018
        /*0044*/ 	.byte	0x00, 0xf5, 0x21, 0x00


	//----- nvinfo : EIATTR_KPARAM_INFO
	.align		4
.L_152:
        /*0048*/ 	.byte	0x04, 0x17
        /*004a*/ 	.short	(.L_154 - .L_153)
.L_153:
        /*004c*/ 	.word	0x00000000
        /*0050*/ 	.short	0x0002
        /*0052*/ 	.short	0x0010
        /*0054*/ 	.byte	0x00, 0xf5, 0x21, 0x00


	//----- nvinfo : EIATTR_KPARAM_INFO
	.align		4
.L_154:
        /*0058*/ 	.byte	0x04, 0x17
        /*005a*/ 	.short	(.L_156 - .L_155)
.L_155:
        /*005c*/ 	.word	0x00000000
        /*0060*/ 	.short	0x0001
        /*0062*/ 	.short	0x0008
        /*0064*/ 	.byte	0x00, 0xf5, 0x21, 0x00


	//----- nvinfo : EIATTR_KPARAM_INFO
	.align		4
.L_156:
        /*0068*/ 	.byte	0x04, 0x17
        /*006a*/ 	.short	(.L_158 - .L_157)
.L_157:
        /*006c*/ 	.word	0x00000000
        /*0070*/ 	.short	0x0000
        /*0072*/ 	.short	0x0000
        /*0074*/ 	.byte	0x00, 0xf5, 0x21, 0x00


	//----- nvinfo : EIATTR_SPARSE_MMA_MASK
	.align		4
.L_158:
        /*0078*/ 	.byte	0x03, 0x50
        /*007a*/ 	.short	0x0000


	//----- nvinfo : EIATTR_MAXREG_COUNT
	.align		4
        /*007c*/ 	.byte	0x03, 0x1b
        /*007e*/ 	.short	0x00ff


	//----- nvinfo : EIATTR_NUM_BARRIERS
	.align		4
        /*0080*/ 	.byte	0x02, 0x4c
        /*0082*/ 	.byte	0x01
	.zero		1


	//----- nvinfo : EIATTR_MERCURY_ISA_VERSION
	.align		4
        /*0084*/ 	.byte	0x03, 0x5f
        /*0086*/ 	.short	0x0101


	//----- nvinfo : EIATTR_VRC_CTA_INIT_COUNT
	.align		4
        /*0088*/ 	.byte	0x02, 0x4a
	.zero		1
	.zero		1


	//----- nvinfo : EIATTR_EXIT_INSTR_OFFSETS
	.align		4
        /*008c*/ 	.byte	0x04, 0x1c
        /*008e*/ 	.short	(.L_160 - .L_159)


	//   ....[0]....
.L_159:
        /*0090*/ 	.word	0x00000d40


	//   ....[1]....
        /*0094*/ 	.word	0x00000dd0


	//----- nvinfo : EIATTR_CBANK_PARAM_SIZE
	.align		4
.L_160:
        /*0098*/ 	.byte	0x03, 0x19
        /*009a*/ 	.short	0x002c


	//----- nvinfo : EIATTR_PARAM_CBANK
	.align		4
        /*009c*/ 	.byte	0x04, 0x0a
        /*009e*/ 	.short	(.L_162 - .L_161)
	.align		4
.L_161:
        /*00a0*/ 	.word	index@(.nv.constant0._Z19BP_Calculate_Delta2PfS_S_S_iii)
        /*00a4*/ 	.short	0x0380
        /*00a6*/ 	.short	0x002c


	//----- nvinfo : EIATTR_SW_WAR
	.align		4
.L_162:
        /*00a8*/ 	.byte	0x04, 0x36
        /*00aa*/ 	.short	(.L_164 - .L_163)
.L_163:
        /*00ac*/ 	.word	0x00000008
.L_164:


//--------------------- .nv.info._Z20BP_Calculate_HideOutPfii --------------------------
	.section	.nv.info._Z20BP_Calculate_HideOutPfii,"",@"SHT_CUDA_INFO"
	.sectionflags	@""
	.align	4


	//----- nvinfo : EIATTR_CUDA_API_VERSION
	.align		4
        /*0000*/ 	.byte	0x04, 0x37
        /*0002*/ 	.short	(.L_166 - .L_165)
.L_165:
        /*0004*/ 	.word	0x00000082


	//----- nvinfo : EIATTR_KPARAM_INFO
	.align		4
.L_166:
        /*0008*/ 	.byte	0x04, 0x17
        /*000a*/ 	.short	(.L_168 - .L_167)
.L_167:
        /*000c*/ 	.word	0x00000000
        /*0010*/ 	.short	0x0002
        /*0012*/ 	.short	0x000c
        /*0014*/ 	.byte	0x00, 0xf0, 0x11, 0x00


	//----- nvinfo : EIATTR_KPARAM_INFO
	.align		4
.L_168:
        /*0018*/ 	.byte	0x04, 0x17
        /*001a*/ 	.short	(.L_170 - .L_169)
.L_169:
        /*001c*/ 	.word	0x00000000
        /*0020*/ 	.short	0x0001
        /*0022*/ 	.short	0x0008
        /*0024*/ 	.byte	0x00, 0xf0, 0x11, 0x00


	//----- nvinfo : EIATTR_KPARAM_INFO
	.align		4
.L_170:
        /*0028*/ 	.byte	0x04, 0x17
        /*002a*/ 	.short	(.L_172 - .L_171)
.L_171:
        /*002c*/ 	.word	0x00000000
        /*0030*/ 	.short	0x0000
        /*0032*/ 	.short	0x0000
        /*0034*/ 	.byte	0x00, 0xf5, 0x21, 0x00


	//----- nvinfo : EIATTR_SPARSE_MMA_MASK
	.align		4
.L_172:
        /*0038*/ 	.byte	0x03, 0x50
        /*003a*/ 	.short	0x0000


	//----- nvinfo : EIATTR_MAXREG_COUNT
	.align		4
        /*003c*/ 	.byte	0x03, 0x1b
        /*003e*/ 	.short	0x00ff


	//----- nvinfo : EIATTR_MERCURY_ISA_VERSION
	.align		4
        /*0040*/ 	.byte	0x03, 0x5f
        /*0042*/ 	.short	0x0101


	//----- nvinfo : EIATTR_VRC_CTA_INIT_COUNT
	.align		4
        /*0044*/ 	.byte	0x02, 0x4a
	.zero		1
	.zero		1


	//----- nvinfo : EIATTR_EXIT_INSTR_OFFSETS
	.align		4
        /*0048*/ 	.byte	0x04, 0x1c
        /*004a*/ 	.short	(.L_174 - .L_173)


	//   ....[0]....
.L_173:
        /*004c*/ 	.word	0x000000d0


	//   ....[1]....
        /*0050*/ 	.word	0x000002a0


	//----- nvinfo : EIATTR_CRS_STACK_SIZE
	.align		4
.L_174:
        /*0054*/ 	.byte	0x04, 0x1e
        /*0056*/ 	.short	(.L_176 - .L_175)
.L_175:
        /*0058*/ 	.word	0x00000000


	//----- nvinfo : EIATTR_CBANK_PARAM_SIZE
	.align		4
.L_176:
        /*005c*/ 	.byte	0x03, 0x19
        /*005e*/ 	.short	0x0010


	//----- nvinfo : EIATTR_PARAM_CBANK
	.align		4
        /*0060*/ 	.byte	0x04, 0x0a
        /*0062*/ 	.short	(.L_178 - .L_177)
	.align		4
.L_177:
        /*0064*/ 	.word	index@(.nv.constant0._Z20BP_Calculate_HideOutPfii)
        /*0068*/ 	.short	0x0380
        /*006a*/ 	.short	0x0010


	//----- nvinfo : EIATTR_SW_WAR
	.align		4
.L_178:
        /*006c*/ 	.byte	0x04, 0x36
        /*006e*/ 	.short	(.L_180 - .L_179)
.L_179:
        /*0070*/ 	.word	0x00000008
.L_180:


//--------------------- .nv.info._Z19BP_Calculate_HideInPfS_S_iii --------------------------
	.section	.nv.info._Z19BP_Calculate_HideInPfS_S_iii,"",@"SHT_CUDA_INFO"
	.sectionflags	@""
	.align	4


	//----- nvinfo : EIATTR_CUDA_API_VERSION
	.align		4
        /*0000*/ 	.byte	0x04, 0x37
        /*0002*/ 	.short	(.L_182 - .L_181)
.L_181:
        /*0004*/ 	.word	0x00000082


	//----- nvinfo : EIATTR_KPARAM_INFO
	.align		4
.L_182:
        /*0008*/ 	.byte	0x04, 0x17
        /*000a*/ 	.short	(.L_184 - .L_183)
.L_183:
        /*000c*/ 	.word	0x00000000
        /*0010*/ 	.short	0x0005
        /*0012*/ 	.short	0x0020
        /*0014*/ 	.byte	0x00, 0xf0, 0x11, 0x00


	//----- nvinfo : EIATTR_KPARAM_INFO
	.align		4
.L_184:
        /*0018*/ 	.byte	0x04, 0x17
        /*001a*/ 	.short	(.L_186 - .L_185)
.L_185:
        /*001c*/ 	.word	0x00000000
        /*0020*/ 	.short	0x0004
        /*0022*/ 	.short	0x001c
        /*0024*/ 	.byte	0x00, 0xf0, 0x11, 0x00


	//----- nvinfo : EIATTR_KPARAM_INFO
	.align		4
.L_186:
        /*0028*/ 	.byte	0x04, 0x17
        /*002a*/ 	.short	(.L_188 - .L_187)
.L_187:
        /*002c*/ 	.word	0x00000000
        /*0030*/ 	.short	0x0003
        /*0032*/ 	.short	0x0018
        /*0034*/ 	.byte	0x00, 0xf0, 0x11, 0x00


	//----- nvinfo : EIATTR_KPARAM_INFO
	.align		4
.L_188:
        /*0038*/ 	.byte	0x04, 0x17
        /*003a*/ 	.short	(.L_190 - .L_189)
.L_189:
        /*003c*/ 	.word	0x00000000
        /*0040*/ 	.short	0x0002
        /*0042*/ 	.short	0x0010
        /*0044*/ 	.byte	0x00, 0xf5, 0x21, 0x00


	//----- nvinfo : EIATTR_KPARAM_INFO
	.align		4
.L_190:
        /*0048*/ 	.byte	0x04, 0x17
        /*004a*/ 	.short	(.L_192 - .L_191)
.L_191:
        /*004c*/ 	.word	0x00000000
        /*0050*/ 	.short	0x0001
        /*0052*/ 	.short	0x0008
        /*0054*/ 	.byte	0x00, 0xf5, 0x21, 0x00


	//----- nvinfo : EIATTR_KPARAM_INFO
	.align		4
.L_192:
        /*0058*/ 	.byte	0x04, 0x17
        /*005a*/ 	.short	(.L_194 - .L_193)
.L_193:
        /*005c*/ 	.word	0x00000000
        /*0060*/ 	.short	0x0000
        /*0062*/ 	.short	0x0000
        /*0064*/ 	.byte	0x00, 0xf5, 0x21, 0x00


	//----- nvinfo : EIATTR_SPARSE_MMA_MASK
	.align		4
.L_194:
        /*0068*/ 	.byte	0x03, 0x50
        /*006a*/ 	.short	0x0000


	//----- nvinfo : EIATTR_MAXREG_COUNT
	.align		4
        /*006c*/ 	.byte	0x03, 0x1b
        /*006e*/ 	.short	0x00ff


	//----- nvinfo : EIATTR_NUM_BARRIERS
	.align		4
        /*0070*/ 	.byte	0x02, 0x4c
        /*0072*/ 	.byte	0x01
	.zero		1


	//----- nvinfo : EIATTR_MERCURY_ISA_VERSION
	.align		4
        /*0074*/ 	.byte	0x03, 0x5f
        /*0076*/ 	.short	0x0101


	//----- nvinfo : EIATTR_VRC_CTA_INIT_COUNT
	.align		4
        /*0078*/ 	.byte	0x02, 0x4a
	.zero		1
	.zero		1


	//----- nvinfo : EIATTR_EXIT_INSTR_OFFSETS
	.align		4
        /*007c*/ 	.byte	0x04, 0x1c
        /*007e*/ 	.short	(.L_196 - .L_195)


	//   ....[0]....
.L_195:
        /*0080*/ 	.word	0x00000580


	//----- nvinfo : EIATTR_CBANK_PARAM_SIZE
	.align		4
.L_196:
        /*0084*/ 	.byte	0x03, 0x19
        /*0086*/ 	.short	0x0024


	//----- nvinfo : EIATTR_PARAM_CBANK
	.align		4
        /*0088*/ 	.byte	0x04, 0x0a
        /*008a*/ 	.short	(.L_198 - .L_197)
	.align		4
.L_197:
        /*008c*/ 	.word	index@(.nv.constant0._Z19BP_Calculate_HideInPfS_S_iii)
        /*0090*/ 	.short	0x0380
        /*0092*/ 	.short	0x0024


	//----- nvinfo : EIATTR_SW_WAR
	.align		4
.L_198:
        /*0094*/ 	.byte	0x04, 0x36
        /*0096*/ 	.short	(.L_200 - .L_199)
.L_199:
        /*0098*/ 	.word	0x00000008
.L_200:


//--------------------- .nv.info._Z12MatMulCUDATBPfS_S_iii --------------------------
	.section	.nv.info._Z12MatMulCUDATBPfS_S_iii,"",@"SHT_CUDA_INFO"
	.sectionflags	@""
	.align	4


	//----- nvinfo : EIATTR_CUDA_API_VERSION
	.align		4
        /*0000*/ 	.byte	0x04, 0x37
        /*0002*/ 	.short	(.L_202 - .L_201)
.L_201:
        /*0004*/ 	.word	0x00000082


	//----- nvinfo : EIATTR_KPARAM_INFO
	.align		4
.L_202:
        /*0008*/ 	.byte	0x04, 0x17
        /*000a*/ 	.short	(.L_204 - .L_203)
.L_203:
        /*000c*/ 	.word	0x00000000
        /*0010*/ 	.short	0x0005
        /*0012*/ 	.short	0x0020
        /*0014*/ 	.byte	0x00, 0xf0, 0x11, 0x00


	//----- nvinfo : EIATTR_KPARAM_INFO
	.align		4
.L_204:
        /*0018*/ 	.byte	0x04, 0x17
        /*001a*/ 	.short	(.L_206 - .L_205)
.L_205:
        /*001c*/ 	.word	0x00000000
        /*0020*/ 	.short	0x0004
        /*0022*/ 	.short	0x001c
        /*0024*/ 	.byte	0x00, 0xf0, 0x11, 0x00


	//----- nvinfo : EIATTR_KPARAM_INFO
	.align		4
.L_206:
        /*0028*/ 	.byte	0x04, 0x17
        /*002a*/ 	.short	(.L_208 - .L_207)
.L_207:
        /*002c*/ 	.word	0x00000000
        /*0030*/ 	.short	0x0003
        /*0032*/ 	.short	0x0018
        /*0034*/ 	.byte	0x00, 0xf0, 0x11, 0x00


	//----- nvinfo : EIATTR_KPARAM_INFO
	.align		4
.L_208:
        /*0038*/ 	.byte	0x04, 0x17
        /*003a*/ 	.short	(.L_210 - .L_209)
.L_209:
        /*003c*/ 	.word	0x00000000
        /*0040*/ 	.short	0x0002
        /*0042*/ 	.short	0x0010
        /*0044*/ 	.byte	0x00, 0xf5, 0x21, 0x00


	//----- nvinfo : EIATTR_KPARAM_INFO
	.align		4
.L_210:
        /*0048*/ 	.byte	0x04, 0x17
        /*004a*/ 	.short	(.L_212 - .L_211)
.L_211:
        /*004c*/ 	.word	0x00000000
        /*0050*/ 	.short	0x0001
        /*0052*/ 	.short	0x0008
        /*0054*/ 	.byte	0x00, 0xf5, 0x21, 0x00


	//----- nvinfo : EIATTR_KPARAM_INFO
	.align		4
.L_212:
        /*0058*/ 	.byte	0x04, 0x17
        /*005a*/ 	.short	(.L_214 - .L_213)
.L_213:
        /*005c*/ 	.word	0x00000000
        /*0060*/ 	.short	0x0000
        /*0062*/ 	.short	0x0000
        /*0064*/ 	.byte	0x00, 0xf5, 0x21, 0x00


	//----- nvinfo : EIATTR_SPARSE_MMA_MASK
	.align		4
.L_214:
        /*0068*/ 	.byte	0x03, 0x50
        /*006a*/ 	.short	0x0000


	//----- nvinfo : EIATTR_MAXREG_COUNT
	.align		4
        /*006c*/ 	.byte	0x03, 0x1b
        /*006e*/ 	.short	0x00ff


	//----- nvinfo : EIATTR_NUM_BARRIERS
	.align		4
        /*0070*/ 	.byte	0x02, 0x4c
        /*0072*/ 	.byte	0x01
	.zero		1


	//----- nvinfo : EIATTR_MERCURY_ISA_VERSION
	.align		4
        /*0074*/ 	.byte	0x03, 0x5f
        /*0076*/ 	.short	0x0101


	//----- nvinfo : EIATTR_VRC_CTA_INIT_COUNT
	.align		4
        /*0078*/ 	.byte	0x02, 0x4a
	.zero		1
	.zero		1


	//----- nvinfo : EIATTR_EXIT_INSTR_OFFSETS
	.align		4
        /*007c*/ 	.byte	0x04, 0x1c
        /*007e*/ 	.short	(.L_216 - .L_215)


	//   ....[0]....
.L_215:
        /*0080*/ 	.word	0x00000d40


	//   ....[1]....
        /*0084*/ 	.word	0x00000d90


	//----- nvinfo : EIATTR_CBANK_PARAM_SIZE
	.align		4
.L_216:
        /*0088*/ 	.byte	0x03, 0x19
        /*008a*/ 	.short	0x0024


	//----- nvinfo : EIATTR_PARAM_CBANK
	.align		4
        /*008c*/ 	.byte	0x04, 0x0a
        /*008e*/ 	.short	(.L_218 - .L_217)
	.align		4
.L_217:
        /*0090*/ 	.word	index@(.nv.constant0._Z12MatMulCUDATBPfS_S_iii)
        /*0094*/ 	.short	0x0380
        /*0096*/ 	.short	0x0024


	//----- nvinfo : EIATTR_SW_WAR
	.align		4
.L_218:
        /*0098*/ 	.byte	0x04, 0x36
        /*009a*/ 	.short	(.L_220 - .L_219)
.L_219:
        /*009c*/ 	.word	0x00000008
.L_220:


//--------------------- .nv.info._Z14Bp_Init_WeightPfiifi --------------------------
	.section	.nv.info._Z14Bp_Init_WeightPfiifi,"",@"SHT_CUDA_INFO"
	.sectionflags	@""
	.align	4


	//----- nvinfo : EIATTR_CUDA_API_VERSION
	.align		4
        /*0000*/ 	.byte	0x04, 0x37
        /*0002*/ 	.short	(.L_222 - .L_221)
.L_221:
        /*0004*/ 	.word	0x00000082


	//----- nvinfo : EIATTR_KPARAM_INFO
	.align		4
.L_222:
        /*0008*/ 	.byte	0x04, 0x17
        /*000a*/ 	.short	(.L_224 - .L_223)
.L_223:
        /*000c*/ 	.word	0x00000000
        /*0010*/ 	.short	0x0004
        /*0012*/ 	.short	0x0014
        /*0014*/ 	.byte	0x00, 0xf0, 0x11, 0x00


	//----- nvinfo : EIATTR_KPARAM_INFO
	.align		4
.L_224:
        /*0018*/ 	.byte	0x04, 0x17
        /*001a*/ 	.short	(.L_226 - .L_225)
.L_225:
        /*001c*/ 	.word	0x00000000
        /*0020*/ 	.short	0x0003
        /*0022*/ 	.short	0x0010
        /*0024*/ 	.byte	0x00, 0xf0, 0x11, 0x00


	//----- nvinfo : EIATTR_KPARAM_INFO
	.align		4
.L_226:
        /*0028*/ 	.byte	0x04, 0x17
        /*002a*/ 	.short	(.L_228 - .L_227)
.L_227:
        /*002c*/ 	.word	0x00000000
        /*0030*/ 	.short	0x0002
        /*0032*/ 	.short	0x000c
        /*0034*/ 	.byte	0x00, 0xf0, 0x11, 0x00


	//----- nvinfo : EIATTR_KPARAM_INFO
	.align		4
.L_228:
        /*0038*/ 	.byte	0x04, 0x17
        /*003a*/ 	.short	(.L_230 - .L_229)
.L_229:
        /*003c*/ 	.word	0x00000000
        /*0040*/ 	.short	0x0001
        /*0042*/ 	.short	0x0008
        /*0044*/ 	.byte	0x00, 0xf0, 0x11, 0x00


	//----- nvinfo : EIATTR_KPARAM_INFO
	.align		4
.L_230:
        /*0048*/ 	.byte	0x04, 0x17
        /*004a*/ 	.short	(.L_232 - .L_231)
.L_231:
        /*004c*/ 	.word	0x00000000
        /*0050*/ 	.short	0x0000
        /*0052*/ 	.short	0x0000
        /*0054*/ 	.byte	0x00, 0xf5, 0x21, 0x00


	//----- nvinfo : EIATTR_SPARSE_MMA_MASK
	.align		4
.L_232:
        /*0058*/ 	.byte	0x03, 0x50
        /*005a*/ 	.short	0x0000


	//----- nvinfo : EIATTR_MAXREG_COUNT
	.align		4
        /*005c*/ 	.byte	0x03, 0x1b
        /*005e*/ 	.short	0x00ff


	//----- nvinfo : EIATTR_MERCURY_ISA_VERSION
	.align		4
        /*0060*/ 	.byte	0x03, 0x5f
        /*0062*/ 	.short	0x0101


	//----- nvinfo : EIATTR_VRC_CTA_INIT_COUNT
	.align		4
        /*0064*/ 	.byte	0x02, 0x4a
	.zero		1
	.zero		1


	//----- nvinfo : EIATTR_EXIT_INSTR_OFFSETS
	.align		4
        /*0068*/ 	.byte	0x04, 0x1c
        /*006a*/ 	.short	(.L_234 - .L_233)


	//   ....[0]....
.L_233:
        /*006c*/ 	.word	0x000000d0


	//   ....[1]....
        /*0070*/ 	.word	0x00000270


	//----- nvinfo : EIATTR_CBANK_PARAM_SIZE
	.align		4
.L_234:
        /*0074*/ 	.byte	0x03, 0x19
        /*0076*/ 	.short	0x0018


	//----- nvinfo : EIATTR_PARAM_CBANK
	.align		4
        /*0078*/ 	.byte	0x04, 0x0a
        /*007a*/ 	.short	(.L_236 - .L_235)
	.align		4
.L_235:
        /*007c*/ 	.word	index@(.nv.constant0._Z14Bp_Init_WeightPfiifi)
        /*0080*/ 	.short	0x0380
        /*0082*/ 	.short	0x0018


	//----- nvinfo : EIATTR_SW_WAR
	.align		4
.L_236:
        /*0084*/ 	.byte	0x04, 0x36
        /*0086*/ 	.short	(.L_238 - .L_237)
.L_237:
        /*0088*/ 	.word	0x00000008
.L_238:


//--------------------- .nv.callgraph             --------------------------
	.section	.nv.callgraph,"",@"SHT_CUDA_CALLGRAPH"
	.align	4
	.sectionentsize	8
	.align		4
        /*0000*/ 	.word	0x00000000
	.align		4
        /*0004*/ 	.word	0xffffffff
	.align		4
        /*0008*/ 	.word	0x00000000
	.align		4
        /*000c*/ 	.word	0xfffffffe
	.align		4
        /*0010*/ 	.word	0x00000000
	.align		4
        /*0014*/ 	.word	0xfffffffd
	.align		4
        /*0018*/ 	.word	0x00000000
	.align		4
        /*001c*/ 	.word	0xfffffffc


//--------------------- .nv.constant4             --------------------------
	.section	.nv.constant4,"a",@progbits
	.align	8
	.align		8
.nv.constant4:
        /*0000*/ 	.dword	precalc_xorwow_matrix
	.align		8
        /*0008*/ 	.dword	precalc_xorwow_offset_matrix
	.align		8
        /*0010*/ 	.dword	mrg32k3aM1
	.align		8
        /*0018*/ 	.dword	mrg32k3aM2
	.align		8
        /*0020*/ 	.dword	mrg32k3aM1SubSeq
	.align		8
        /*0028*/ 	.dword	mrg32k3aM2SubSeq
	.align		8
        /*0030*/ 	.dword	mrg32k3aM1Seq
	.align		8
        /*0038*/ 	.dword	mrg32k3aM2Seq


//--------------------- .nv.constant3             --------------------------
	.section	.nv.constant3,"a",@progbits
	.align	8
.nv.constant3:
	.type		__cr_lgamma_table,@object
	.size		__cr_lgamma_table,(.L_8 - __cr_lgamma_table)
__cr_lgamma_table:
        /*0000*/ 	.byte	0x00, 0x00, 0x00, 0x00, 0x00, 0x00, 0x00, 0x00, 0x00, 0x00, 0x00, 0x00, 0x00, 0x00, 0x00, 0x00
        /*0010*/ 	.byte	0xef, 0x39, 0xfa, 0xfe, 0x42, 0x2e, 0xe6, 0x3f, 0x02, 0x20, 0x2a, 0xfa, 0x0b, 0xab, 0xfc, 0x3f
        /*0020*/ 	.byte	0xf9, 0x2c, 0x92, 0x7c, 0xa7, 0x6c, 0x09, 0x40, 0xc9, 0x79, 0x44, 0x3c, 0x64, 0x26, 0x13, 0x40
        /*0030*/ 	.byte	0xca, 0x01, 0xcf, 0x3a, 0x27, 0x51, 0x1a, 0x40, 0x30, 0xcc, 0x2d, 0xf3, 0xe1, 0x0c, 0x21, 0x40
        /*0040*/ 	.byte	0x0d, 0xb7, 0xfc, 0x82, 0x8e, 0x35, 0x25, 0x40
.L_8:


//--------------------- .text._Z23BP_Calculate_RightRidioPiS_iS_ --------------------------
	.section	.text._Z23BP_Calculate_RightRidioPiS_iS_,"ax",@progbits
	.align	128
        .global         _Z23BP_Calculate_RightRidioPiS_iS_
        .type           _Z23BP_Calculate_RightRidioPiS_iS_,@function
        .size           _Z23BP_Calculate_RightRidioPiS_iS_,(.L_x_34 - _Z23BP_Calculate_RightRidioPiS_iS_)
        .other          _Z23BP_Calculate_RightRidioPiS_iS_,@"STO_CUDA_ENTRY STV_DEFAULT"
_Z23BP_Calculate_RightRidioPiS_iS_:
.text._Z23BP_Calculate_RightRidioPiS_iS_:
[----:B------:R-:W-:Y:S01]  /*0000*/  LDC R1, c[0x0][0x37c] ;  /* 0x0000df00ff017b82 */ /* 0x000fe20000000800 */
[----:B------:R-:W0:Y:S01]  /*0010*/  S2R R7, SR_CTAID.X ;  /* 0x0000000000077919 */ /* 0x000e220000002500 */
[----:B------:R-:W0:Y:S01]  /*0020*/  LDCU UR4, c[0x0][0x360] ;  /* 0x00006c00ff0477ac */ /* 0x000e220008000800 */
[----:B------:R-:W0:Y:S01]  /*0030*/  S2R R0, SR_TID.X ;  /* 0x0000000000007919 */ /* 0x000e220000002100 */
[----:B------:R-:W1:Y:S01]  /*0040*/  LDCU UR5, c[0x0][0x390] ;  /* 0x00007200ff0577ac */ /* 0x000e620008000800 */
[----:B0-----:R-:W-:-:S05]  /*0050*/  IMAD R7, R7, UR4, R0 ;  /* 0x0000000407077c24 */ /* 0x001fca000f8e0200 */
[----:B-1----:R-:W-:-:S13]  /*0060*/  ISETP.GE.AND P0, PT, R7, UR5, PT ;  /* 0x0000000507007c0c */ /* 0x002fda000bf06270 */
[----:B------:R-:W-:Y:S05]  /*0070*/  @P0 EXIT ;  /* 0x000000000000094d */ /* 0x000fea0003800000 */
[----:B------:R-:W0:Y:S01]  /*0080*/  LDC.64 R2, c[0x0][0x380] ;  /* 0x0000e000ff027b82 */ /* 0x000e220000000a00 */
[----:B------:R-:W1:Y:S07]  /*0090*/  LDCU.64 UR4, c[0x0][0x358] ;  /* 0x00006b00ff0477ac */ /* 0x000e6e0008000a00 */
[----:B------:R-:W2:Y:S01]  /*00a0*/  LDC.64 R4, c[0x0][0x388] ;  /* 0x0000e200ff047b82 */ /* 0x000ea20000000a00 */
[----:B0-----:R-:W-:-:S06]  /*00b0*/  IMAD.WIDE R2, R7, 0x4, R2 ;  /* 0x0000000407027825 */ /* 0x001fcc00078e0202 */
[----:B-1----:R-:W3:Y:S01]  /*00c0*/  LDG.E R2, desc[UR4][R2.64] ;  /* 0x0000000402027981 */ /* 0x002ee2000c1e1900 */
[----:B--2---:R-:W-:-:S06]  /*00d0*/  IMAD.WIDE R4, R7, 0x4, R4 ;  /* 0x0000000407047825 */ /* 0x004fcc00078e0204 */
[----:B------:R-:W3:Y:S02]  /*00e0*/  LDG.E R5, desc[UR4][R4.64] ;  /* 0x0000000404057981 */ /* 0x000ee4000c1e1900 */
[----:B---3--:R-:W-:-:S13]  /*00f0*/  ISETP.NE.AND P0, PT, R2, R5, PT ;  /* 0x000000050200720c */ /* 0x008fda0003f05270 */
[----:B------:R-:W-:Y:S05]  /*0100*/  @!P0 EXIT ;  /* 0x000000000000894d */ /* 0x000fea0003800000 */
[----:B------:R-:W0:Y:S01]  /*0110*/  S2R R0, SR_LANEID ;  /* 0x0000000000007919 */ /* 0x000e220000000000 */
[----:B------:R-:W1:Y:S01]  /*0120*/  LDC.64 R2, c[0x0][0x398] ;  /* 0x0000e600ff027b82 */ /* 0x000e620000000a00 */
[----:B------:R-:W-:Y:S02]  /*0130*/  VOTEU.ANY UR6, UPT, PT ;  /* 0x0000000000067886 */ /* 0x000fe400038e0100 */
[----:B------:R-:W-:Y:S02]  /*0140*/  UFLO.U32 UR7, UR6 ;  /* 0x00000006000772bd */ /* 0x000fe400080e0000 */
[----:B------:R-:W1:Y:S04]  /*0150*/  POPC R5, UR6 ;  /* 0x0000000600057d09 */ /* 0x000e680008000000 */
[----:B0-----:R-:W-:-:S13]  /*0160*/  ISETP.EQ.U32.AND P0, PT, R0, UR7, PT ;  /* 0x0000000700007c0c */ /* 0x001fda000bf02070 */
[----:B-1----:R-:W-:Y:S01]  /*0170*/  @P0 REDG.E.ADD.STRONG.GPU desc[UR4][R2.64], R5 ;  /* 0x000000050200098e */ /* 0x002fe2000c12e104 */
[----:B------:R-:W-:Y:S05]  /*0180*/  EXIT ;  /* 0x000000000000794d */ /* 0x000fea0003800000 */
.L_x_0:
[----:B------:R-:W-:-:S00]  /*0190*/  BRA `(.L_x_0) ;  /* 0xfffffffc00fc7947 */ /* 0x000fc0000383ffff */
[----:B------:R-:W-:-:S00]  /*01a0*/  NOP ;  /* 0x0000000000007918 */ /* 0x000fc00000000000 */
        /* <DEDUP_REMOVED lines=13> */
.L_x_34:


//--------------------- .text._Z18BP_Calculate_ClassPiPfii --------------------------
	.section	.text._Z18BP_Calculate_ClassPiPfii,"ax",@progbits
	.align	128
        .global         _Z18BP_Calculate_ClassPiPfii
        .type           _Z18BP_Calculate_ClassPiPfii,@function
        .size           _Z18BP_Calculate_ClassPiPfii,(.L_x_35 - _Z18BP_Calculate_ClassPiPfii)
        .other          _Z18BP_Calculate_ClassPiPfii,@"STO_CUDA_ENTRY STV_DEFAULT"
_Z18BP_Calculate_ClassPiPfii:
.text._Z18BP_Calculate_ClassPiPfii:
[----:B------:R-:W-:Y:S01]  /*0000*/  LDC R1, c[0x0][0x37c] ;  /* 0x0000df00ff017b82 */ /* 0x000fe20000000800 */
[----:B------:R-:W0:Y:S07]  /*0010*/  S2R R9, SR_TID.X ;  /* 0x0000000000097919 */ /* 0x000e2e0000002100 */
[----:B------:R-:W1:Y:S01]  /*0020*/  S2UR UR6, SR_CgaCtaId ;  /* 0x00000000000679c3 */ /* 0x000e620000008800 */
[----:B------:R-:W2:Y:S01]  /*0030*/  LDCU UR7, c[0x0][0x364] ;  /* 0x00006c80ff0777ac */ /* 0x000ea20008000800 */
[----:B------:R-:W2:Y:S01]  /*0040*/  S2R R5, SR_CTAID.Y ;  /* 0x0000000000057919 */ /* 0x000ea20000002600 */
[----:B------:R-:W-:Y:S01]  /*0050*/  UMOV UR4, 0x400 ;  /* 0x0000040000047882 */ /* 0x000fe20000000000 */
[----:B------:R-:W3:Y:S01]  /*0060*/  LDCU.64 UR8, c[0x0][0x390] ;  /* 0x00007200ff0877ac */ /* 0x000ee20008000a00 */
[----:B------:R-:W2:Y:S01]  /*0070*/  S2R R6, SR_TID.Y ;  /* 0x0000000000067919 */ /* 0x000ea20000002200 */
[----:B------:R-:W-:-:S02]  /*0080*/  UIADD3 UR5, UPT, UPT, UR4, 0x400, URZ ;  /* 0x0000040004057890 */ /* 0x000fc4000fffe0ff */
[----:B-1----:R-:W-:Y:S02]  /*0090*/  ULEA UR4, UR6, UR4, 0x18 ;  /* 0x0000000406047291 */ /* 0x002fe4000f8ec0ff */
[----:B------:R-:W-:Y:S01]  /*00a0*/  ULEA UR5, UR6, UR5, 0x18 ;  /* 0x0000000506057291 */ /* 0x000fe2000f8ec0ff */
[C---:B0-----:R-:W-:Y:S02]  /*00b0*/  ISETP.GT.U32.AND P1, PT, R9.reuse, 0x7, PT ;  /* 0x000000070900780c */ /* 0x041fe40003f24070 */
[----:B---3--:R-:W-:Y:S01]  /*00c0*/  ISETP.GE.U32.AND P0, PT, R9, UR9, PT ;  /* 0x0000000909007c0c */ /* 0x008fe2000bf06070 */
[----:B--2---:R-:W-:Y:S01]  /*00d0*/  IMAD R5, R5, UR7, R6 ;  /* 0x0000000705057c24 */ /* 0x004fe2000f8e0206 */
[C---:B------:R-:W-:Y:S02]  /*00e0*/  LEA R0, R6.reuse, UR4, 0x6 ;  /* 0x0000000406007c11 */ /* 0x040fe4000f8e30ff */
[----:B------:R-:W-:-:S07]  /*00f0*/  LEA R6, R6, UR5, 0x6 ;  /* 0x0000000506067c11 */ /* 0x000fce000f8e30ff */
[----:B------:R-:W-:Y:S01]  /*0100*/  @!P1 IMAD.MOV.U32 R3, RZ, RZ, -0xe360d36 ;  /* 0xf1c9f2caff039424 */ /* 0x000fe200078e00ff */
[----:B------:R-:W-:Y:S01]  /*0110*/  ISETP.GE.OR P0, PT, R5, UR8, P0 ;  /* 0x0000000805007c0c */ /* 0x000fe20008706670 */
[C---:B------:R-:W-:Y:S02]  /*0120*/  IMAD R4, R9.reuse, 0x4, R0 ;  /* 0x0000000409047824 */ /* 0x040fe400078e0200 */
[C---:B------:R-:W-:Y:S02]  /*0130*/  IMAD R7, R9.reuse, 0x4, R6 ;  /* 0x0000000409077824 */ /* 0x040fe400078e0206 */
[----:B------:R-:W-:Y:S01]  /*0140*/  @!P1 VIADD R2, R9, 0x8 ;  /* 0x0000000809029836 */ /* 0x000fe20000000000 */
[----:B------:R0:W-:Y:S04]  /*0150*/  @!P1 STS [R4], RZ ;  /* 0x000000ff04009388 */ /* 0x0001e80000000800 */
[----:B------:R0:W-:Y:S04]  /*0160*/  @!P1 STS [R7], R9 ;  /* 0x0000000907009388 */ /* 0x0001e80000000800 */
[----:B------:R0:W-:Y:S04]  /*0170*/  @!P1 STS [R4+0x20], R3 ;  /* 0x0000200304009388 */ /* 0x0001e80000000800 */
[----:B------:R0:W-:Y:S01]  /*0180*/  @!P1 STS [R7+0x20], R2 ;  /* 0x0000200207009388 */ /* 0x0001e20000000800 */
[----:B------:R-:W-:Y:S06]  /*0190*/  BAR.SYNC.DEFER_BLOCKING 0x0 ;  /* 0x0000000000007b1d */ /* 0x000fec0000010000 */
[----:B------:R-:W-:Y:S05]  /*01a0*/  @P0 EXIT ;  /* 0x000000000000094d */ /* 0x000fea0003800000 */
[----:B------:R-:W1:Y:S01]  /*01b0*/  LDCU.64 UR6, c[0x0][0x388] ;  /* 0x00007100ff0677ac */ /* 0x000e620008000a00 */
[----:B0-----:R-:W-:Y:S01]  /*01c0*/  IMAD R2, R5, UR9, RZ ;  /* 0x0000000905027c24 */ /* 0x001fe2000f8e02ff */
[----:B------:R-:W0:Y:S04]  /*01d0*/  LDCU.64 UR4, c[0x0][0x358] ;  /* 0x00006b00ff0477ac */ /* 0x000e280008000a00 */
[----:B------:R-:W-:-:S04]  /*01e0*/  IADD3 R3, P0, PT, R2, R9, RZ ;  /* 0x0000000902037210 */ /* 0x000fc80007f1e0ff */
[----:B------:R-:W-:Y:S02]  /*01f0*/  LEA.HI.X.SX32 R8, R2, RZ, 0x1, P0 ;  /* 0x000000ff02087211 */ /* 0x000fe400000f0eff */
[----:B-1----:R-:W-:-:S04]  /*0200*/  LEA R2, P0, R3, UR6, 0x2 ;  /* 0x0000000603027c11 */ /* 0x002fc8000f8010ff */
[----:B------:R-:W-:-:S06]  /*0210*/  LEA.HI.X R3, R3, UR7, R8, 0x2, P0 ;  /* 0x0000000703037c11 */ /* 0x000fcc00080f1408 */
[----:B0-----:R-:W2:Y:S01]  /*0220*/  LDG.E R3, desc[UR4][R2.64] ;  /* 0x0000000402037981 */ /* 0x001ea2000c1e1900 */
[----:B------:R-:W-:Y:S01]  /*0230*/  BSSY.RECONVERGENT B0, `(.L_x_1) ;  /* 0x000000d000007945 */ /* 0x000fe20003800200 */
[C---:B------:R-:W-:Y:S02]  /*0240*/  ISETP.GT.U32.AND P0, PT, R9.reuse, 0x3, PT ;  /* 0x000000030900780c */ /* 0x040fe40003f04070 */
[C---:B------:R-:W-:Y:S02]  /*0250*/  ISETP.GT.U32.AND P2, PT, R9.reuse, 0x1, PT ;  /* 0x000000010900780c */ /* 0x040fe40003f44070 */
[----:B------:R-:W-:Y:S01]  /*0260*/  ISETP.NE.AND P3, PT, R9, RZ, PT ;  /* 0x000000ff0900720c */ /* 0x000fe20003f65270 */
[----:B--2---:R0:W-:Y:S01]  /*0270*/  STS [R4], R3 ;  /* 0x0000000304007388 */ /* 0x0041e20000000800 */
[----:B------:R-:W-:Y:S06]  /*0280*/  BAR.SYNC.DEFER_BLOCKING 0x0 ;  /* 0x0000000000007b1d */ /* 0x000fec0000010000 */
[----:B------:R-:W-:Y:S05]  /*0290*/  @P1 BRA `(.L_x_2) ;  /* 0x0000000000181947 */ /* 0x000fea0003800000 */
[----:B------:R-:W-:Y:S04]  /*02a0*/  LDS R2, [R4] ;  /* 0x0000000004027984 */ /* 0x000fe80000000800 */
[----:B0-----:R-:W0:Y:S02]  /*02b0*/  LDS R3, [R4+0x20] ;  /* 0x0000200004037984 */ /* 0x001e240000000800 */
[----:B0-----:R-:W-:-:S13]  /*02c0*/  FSETP.GEU.AND P1, PT, R2, R3, PT ;  /* 0x000000030200720b */ /* 0x001fda0003f2e000 */
[----:B------:R-:W-:Y:S04]  /*02d0*/  @!P1 STS [R4], R3 ;  /* 0x0000000304009388 */ /* 0x000fe80000000800 */
[----:B------:R-:W0:Y:S04]  /*02e0*/  @!P1 LDS R2, [R7+0x20] ;  /* 0x0000200007029984 */ /* 0x000e280000000800 */
[----:B0-----:R1:W-:Y:S02]  /*02f0*/  @!P1 STS [R7], R2 ;  /* 0x0000000207009388 */ /* 0x0013e40000000800 */
.L_x_2:
[----:B------:R-:W-:Y:S05]  /*0300*/  BSYNC.RECONVERGENT B0 ;  /* 0x0000000000007941 */ /* 0x000fea0003800200 */
.L_x_1:
[----:B------:R-:W-:Y:S04]  /*0310*/  BSSY.RECONVERGENT B0, `(.L_x_3) ;  /* 0x0000008000007945 */ /* 0x000fe80003800200 */
[----:B------:R-:W-:Y:S05]  /*0320*/  @P0 BRA `(.L_x_4) ;  /* 0x0000000000180947 */ /* 0x000fea0003800000 */
[----:B-1----:R-:W-:Y:S04]  /*0330*/  LDS R2, [R4] ;  /* 0x0000000004027984 */ /* 0x002fe80000000800 */
[----:B0-----:R-:W0:Y:S02]  /*0340*/  LDS R3, [R4+0x10] ;  /* 0x0000100004037984 */ /* 0x001e240000000800 */
[----:B0-----:R-:W-:-:S13]  /*0350*/  FSETP.GEU.AND P0, PT, R2, R3, PT ;  /* 0x000000030200720b */ /* 0x001fda0003f0e000 */
[----:B------:R-:W-:Y:S04]  /*0360*/  @!P0 STS [R4], R3 ;  /* 0x0000000304008388 */ /* 0x000fe80000000800 */
[----:B------:R-:W0:Y:S04]  /*0370*/  @!P0 LDS R2, [R7+0x10] ;  /* 0x0000100007028984 */ /* 0x000e280000000800 */
[----:B0-----:R2:W-:Y:S02]  /*0380*/  @!P0 STS [R7], R2 ;  /* 0x0000000207008388 */ /* 0x0015e40000000800 */
.L_x_4:
[----:B------:R-:W-:Y:S05]  /*0390*/  BSYNC.RECONVERGENT B0 ;  /* 0x0000000000007941 */ /* 0x000fea0003800200 */
.L_x_3:
[----:B------:R-:W-:Y:S04]  /*03a0*/  BSSY.RECONVERGENT B0, `(.L_x_5) ;  /* 0x0000008000007945 */ /* 0x000fe80003800200 */
[----:B------:R-:W-:Y:S05]  /*03b0*/  @P2 BRA `(.L_x_6) ;  /* 0x0000000000182947 */ /* 0x000fea0003800000 */
[----:B-12---:R-:W-:Y:S04]  /*03c0*/  LDS R2, [R4] ;  /* 0x0000000004027984 */ /* 0x006fe80000000800 */
[----:B0-----:R-:W0:Y:S02]  /*03d0*/  LDS R3, [R4+0x8] ;  /* 0x0000080004037984 */ /* 0x001e240000000800 */
[----:B0-----:R-:W-:-:S13]  /*03e0*/  FSETP.GEU.AND P0, PT, R2, R3, PT ;  /* 0x000000030200720b */ /* 0x001fda0003f0e000 */
[----:B------:R-:W-:Y:S04]  /*03f0*/  @!P0 STS [R4], R3 ;  /* 0x0000000304008388 */ /* 0x000fe80000000800 */
[----:B------:R-:W0:Y:S04]  /*0400*/  @!P0 LDS R2, [R7+0x8] ;  /* 0x0000080007028984 */ /* 0x000e280000000800 */
[----:B0-----:R3:W-:Y:S02]  /*0410*/  @!P0 STS [R7], R2 ;  /* 0x0000000207008388 */ /* 0x0017e40000000800 */
.L_x_6:
[----:B------:R-:W-:Y:S05]  /*0420*/  BSYNC.RECONVERGENT B0 ;  /* 0x0000000000007941 */ /* 0x000fea0003800200 */
.L_x_5:
[----:B------:R-:W-:Y:S05]  /*0430*/  @P3 EXIT ;  /* 0x000000000000394d */ /* 0x000fea0003800000 */
[----:B0123--:R-:W0:Y:S02]  /*0440*/  LDS.64 R2, [R0] ;  /* 0x0000000000027984 */ /* 0x00fe240000000a00 */
[----:B0-----:R-:W-:Y:S02]  /*0450*/  FSETP.GT.AND P0, PT, R2, R3, PT ;  /* 0x000000030200720b */ /* 0x001fe40003f04000 */
[----:B------:R-:W0:Y:S11]  /*0460*/  LDC.64 R2, c[0x0][0x380] ;  /* 0x0000e000ff027b82 */ /* 0x000e360000000a00 */
[----:B------:R-:W-:Y:S04]  /*0470*/  @P0 LDS R7, [R6] ;  /* 0x0000000006070984 */ /* 0x000fe80000000800 */
[----:B------:R-:W1:Y:S01]  /*0480*/  @!P0 LDS R7, [R6+0x4] ;  /* 0x0000040006078984 */ /* 0x000e620000000800 */
[----:B0-----:R-:W-:-:S05]  /*0490*/  IMAD.WIDE.U32 R2, R5, 0x4, R2 ;  /* 0x0000000405027825 */ /* 0x001fca00078e0002 */
[----:B-1----:R-:W-:Y:S01]  /*04a0*/  STG.E desc[UR4][R2.64], R7 ;  /* 0x0000000702007986 */ /* 0x002fe2000c101904 */
[----:B------:R-:W-:Y:S05]  /*04b0*/  EXIT ;  /* 0x000000000000794d */ /* 0x000fea0003800000 */
.L_x_7:
        /* <DEDUP_REMOVED lines=12> */
.L_x_35:


//--------------------- .text._Z16BP_Update_WeightPfS_S_iii --------------------------
	.section	.text._Z16BP_Update_WeightPfS_S_iii,"ax",@progbits
	.align	128
        .global         _Z16BP_Update_WeightPfS_S_iii
        .type           _Z16BP_Update_WeightPfS_S_iii,@function
        .size           _Z16BP_Update_WeightPfS_S_iii,(.L_x_36 - _Z16BP_Update_WeightPfS_S_iii)
        .other          _Z16BP_Update_WeightPfS_S_iii,@"STO_CUDA_ENTRY STV_DEFAULT"
_Z16BP_Update_WeightPfS_S_iii:
.text._Z16BP_Update_WeightPfS_S_iii:
[----:B------:R-:W-:Y:S01]  /*0000*/  LDC R1, c[0x0][0x37c] ;  /* 0x0000df00ff017b82 */ /* 0x000fe20000000800 */
[----:B------:R-:W0:Y:S01]  /*0010*/  S2R R0, SR_CTAID.X ;  /* 0x0000000000007919 */ /* 0x000e220000002500 */
[----:B------:R-:W1:Y:S01]  /*0020*/  LDCU UR6, c[0x0][0x398] ;  /* 0x00007300ff0677ac */ /* 0x000e620008000800 */
[----:B------:R-:W-:Y:S01]  /*0030*/  HFMA2 R6, -RZ, RZ, 0, 0 ;  /* 0x00000000ff067431 */ /* 0x000fe200000001ff */
[----:B------:R-:W0:Y:S01]  /*0040*/  S2R R12, SR_TID.X ;  /* 0x00000000000c7919 */ /* 0x000e220000002100 */
[----:B------:R-:W0:Y:S01]  /*0050*/  LDCU UR4, c[0x0][0x360] ;  /* 0x00006c00ff0477ac */ /* 0x000e220008000800 */
[----:B------:R-:W2:Y:S01]  /*0060*/  S2R R3, SR_CTAID.Y ;  /* 0x0000000000037919 */ /* 0x000ea20000002600 */
[----:B------:R-:W2:Y:S01]  /*0070*/  LDCU UR5, c[0x0][0x364] ;  /* 0x00006c80ff0577ac */ /* 0x000ea20008000800 */
[----:B------:R-:W2:Y:S01]  /*0080*/  S2R R17, SR_TID.Y ;  /* 0x0000000000117919 */ /* 0x000ea20000002200 */
[----:B------:R-:W3:Y:S01]  /*0090*/  LDCU.64 UR8, c[0x0][0x358] ;  /* 0x00006b00ff0877ac */ /* 0x000ee20008000a00 */
[----:B-1----:R-:W-:Y:S01]  /*00a0*/  UISETP.GE.AND UP0, UPT, UR6, 0x1, UPT ;  /* 0x000000010600788c */ /* 0x002fe2000bf06270 */
[----:B0-----:R-:W-:-:S02]  /*00b0*/  IMAD R0, R0, UR4, R12 ;  /* 0x0000000400007c24 */ /* 0x001fc4000f8e020c */
[----:B--2---:R-:W-:-:S06]  /*00c0*/  IMAD R3, R3, UR5, R17 ;  /* 0x0000000503037c24 */ /* 0x004fcc000f8e0211 */
[----:B---3--:R-:W-:Y:S05]  /*00d0*/  BRA.U !UP0, `(.L_x_8) ;  /* 0x00000005083c7547 */ /* 0x008fea000b800000 */
[----:B------:R-:W0:Y:S01]  /*00e0*/  S2UR UR6, SR_CgaCtaId ;  /* 0x00000000000679c3 */ /* 0x000e220000008800 */
[----:B------:R-:W1:Y:S01]  /*00f0*/  LDCU UR10, c[0x0][0x39c] ;  /* 0x00007380ff0a77ac */ /* 0x000e620008000800 */
[----:B------:R-:W-:Y:S01]  /*0100*/  MOV R21, RZ ;  /* 0x000000ff00157202 */ /* 0x000fe20000000f00 */
[----:B------:R-:W2:Y:S05]  /*0110*/  LDCU UR7, c[0x0][0x3a0] ;  /* 0x00007400ff0777ac */ /* 0x000eaa0008000800 */
[----:B------:R-:W3:Y:S01]  /*0120*/  LDC R13, c[0x0][0x3a0] ;  /* 0x0000e800ff0d7b82 */ /* 0x000ee20000000800 */
[----:B------:R-:W-:Y:S01]  /*0130*/  UMOV UR4, 0x400 ;  /* 0x0000040000047882 */ /* 0x000fe20000000000 */
[----:B------:R-:W4:Y:S01]  /*0140*/  LDCU UR11, c[0x0][0x398] ;  /* 0x00007300ff0b77ac */ /* 0x000f220008000800 */
[----:B------:R-:W-:-:S05]  /*0150*/  UIADD3 UR5, UPT, UPT, UR4, 0x400, URZ ;  /* 0x0000040004057890 */ /* 0x000fca000fffe0ff */
[----:B------:R-:W3:Y:S01]  /*0160*/  LDC R2, c[0x0][0x39c] ;  /* 0x0000e700ff027b82 */ /* 0x000ee20000000800 */
[----:B-1----:R-:W-:Y:S01]  /*0170*/  ISETP.GE.AND P1, PT, R3, UR10, PT ;  /* 0x0000000a03007c0c */ /* 0x002fe2000bf26270 */
[----:B------:R-:W-:Y:S02]  /*0180*/  IMAD R15, R12, UR10, R3 ;  /* 0x0000000a0c0f7c24 */ /* 0x000fe4000f8e0203 */
[----:B--2---:R-:W-:Y:S01]  /*0190*/  IMAD R18, R17, UR7, R0 ;  /* 0x0000000711127c24 */ /* 0x004fe2000f8e0200 */
[----:B0-----:R-:W-:Y:S02]  /*01a0*/  ULEA UR4, UR6, UR4, 0x18 ;  /* 0x0000000406047291 */ /* 0x001fe4000f8ec0ff */
[----:B------:R-:W-:-:S04]  /*01b0*/  ULEA UR5, UR6, UR5, 0x18 ;  /* 0x0000000506057291 */ /* 0x000fc8000f8ec0ff */
[C---:B------:R-:W-:Y:S01]  /*01c0*/  LEA R19, R17.reuse, UR4, 0x6 ;  /* 0x0000000411137c11 */ /* 0x040fe2000f8e30ff */
[----:B------:R-:W-:Y:S01]  /*01d0*/  UMOV UR4, URZ ;  /* 0x000000ff00047c82 */ /* 0x000fe20008000000 */
[C---:B------:R-:W-:Y:S02]  /*01e0*/  LEA R14, R12.reuse, UR5, 0x2 ;  /* 0x000000050c0e7c11 */ /* 0x040fe4000f8e10ff */
[----:B------:R-:W-:Y:S02]  /*01f0*/  LEA R20, R12, R19, 0x2 ;  /* 0x000000130c147211 */ /* 0x000fe400078e10ff */
[----:B----4-:R-:W-:-:S07]  /*0200*/  LEA R16, R17, R14, 0x6 ;  /* 0x0000000e11107211 */ /* 0x010fce00078e30ff */
.L_x_9:
[----:B------:R-:W-:Y:S01]  /*0210*/  ISETP.GE.AND P0, PT, R17, UR11, PT ;  /* 0x0000000b11007c0c */ /* 0x000fe2000bf06270 */
[----:B------:R-:W-:Y:S01]  /*0220*/  HFMA2 R26, -RZ, RZ, 0, 0 ;  /* 0x00000000ff1a7431 */ /* 0x000fe200000001ff */
[----:B------:R-:W-:Y:S02]  /*0230*/  ISETP.GE.OR P2, PT, R12, UR11, P1 ;  /* 0x0000000b0c007c0c */ /* 0x000fe40008f46670 */
[----:B---3--:R-:W-:Y:S02]  /*0240*/  ISETP.GE.OR P0, PT, R0, R13, P0 ;  /* 0x0000000d0000720c */ /* 0x008fe40000706670 */
[----:B------:R-:W-:-:S09]  /*0250*/  MOV R29, RZ ;  /* 0x000000ff001d7202 */ /* 0x000fd20000000f00 */
[----:B------:R-:W0:Y:S08]  /*0260*/  @!P2 LDC.64 R6, c[0x0][0x380] ;  /* 0x0000e000ff06ab82 */ /* 0x000e300000000a00 */
[----:B------:R-:W1:Y:S01]  /*0270*/  @!P0 LDC.64 R4, c[0x0][0x388] ;  /* 0x0000e200ff048b82 */ /* 0x000e620000000a00 */
[----:B0-----:R-:W-:-:S05]  /*0280*/  @!P2 IMAD.WIDE R6, R15, 0x4, R6 ;  /* 0x000000040f06a825 */ /* 0x001fca00078e0206 */
[----:B------:R-:W2:Y:S01]  /*0290*/  @!P2 LDG.E R29, desc[UR8][R6.64] ;  /* 0x00000008061da981 */ /* 0x000ea2000c1e1900 */
[----:B-1----:R-:W-:-:S05]  /*02a0*/  @!P0 IMAD.WIDE R22, R18, 0x4, R4 ;  /* 0x0000000412168825 */ /* 0x002fca00078e0204 */
[----:B------:R-:W3:Y:S01]  /*02b0*/  @!P0 LDG.E R26, desc[UR8][R22.64] ;  /* 0x00000008161a8981 */ /* 0x000ee2000c1e1900 */
[----:B------:R-:W-:-:S04]  /*02c0*/  UIADD3 UR4, UPT, UPT, UR4, 0x10, URZ ;  /* 0x0000001004047890 */ /* 0x000fc8000fffe0ff */
[----:B------:R-:W-:Y:S01]  /*02d0*/  UISETP.GE.AND UP0, UPT, UR4, UR11, UPT ;  /* 0x0000000b0400728c */ /* 0x000fe2000bf06270 */
[----:B------:R-:W-:Y:S02]  /*02e0*/  IADD3 R17, PT, PT, R17, 0x10, RZ ;  /* 0x0000001011117810 */ /* 0x000fe40007ffe0ff */
[----:B------:R-:W-:Y:S02]  /*02f0*/  IADD3 R12, PT, PT, R12, 0x10, RZ ;  /* 0x000000100c0c7810 */ /* 0x000fe40007ffe0ff */
[----:B------:R-:W-:Y:S02]  /*0300*/  LEA R15, R2, R15, 0x4 ;  /* 0x0000000f020f7211 */ /* 0x000fe400078e20ff */
[----:B------:R-:W-:Y:S01]  /*0310*/  LEA R18, R13, R18, 0x4 ;  /* 0x000000120d127211 */ /* 0x000fe200078e20ff */
[----:B--2---:R-:W-:Y:S04]  /*0320*/  STS [R20], R29 ;  /* 0x0000001d14007388 */ /* 0x004fe80000000800 */
[----:B---3--:R-:W-:Y:S01]  /*0330*/  STS [R16], R26 ;  /* 0x0000001a10007388 */ /* 0x008fe20000000800 */
[----:B------:R-:W-:Y:S06]  /*0340*/  BAR.SYNC.DEFER_BLOCKING 0x0 ;  /* 0x0000000000007b1d */ /* 0x000fec0000010000 */
[----:B------:R-:W-:Y:S04]  /*0350*/  LDS R28, [R14] ;  /* 0x000000000e1c7984 */ /* 0x000fe80000000800 */
[----:B------:R-:W0:Y:S04]  /*0360*/  LDS.128 R8, [R19] ;  /* 0x0000000013087984 */ /* 0x000e280000000c00 */
[----:B------:R-:W1:Y:S04]  /*0370*/  LDS R23, [R14+0x40] ;  /* 0x000040000e177984 */ /* 0x000e680000000800 */
[----:B------:R-:W2:Y:S04]  /*0380*/  LDS R27, [R14+0x80] ;  /* 0x000080000e1b7984 */ /* 0x000ea80000000800 */
[----:B------:R-:W3:Y:S04]  /*0390*/  LDS R24, [R14+0xc0] ;  /* 0x0000c0000e187984 */ /* 0x000ee80000000800 */
[----:B------:R-:W-:Y:S04]  /*03a0*/  LDS R25, [R14+0x100] ;  /* 0x000100000e197984 */ /* 0x000fe80000000800 */
[----:B------:R-:W4:Y:S04]  /*03b0*/  LDS.128 R4, [R19+0x10] ;  /* 0x0000100013047984 */ /* 0x000f280000000c00 */
[----:B------:R-:W5:Y:S04]  /*03c0*/  LDS R22, [R14+0x140] ;  /* 0x000140000e167984 */ /* 0x000f680000000800 */
[----:B------:R-:W-:Y:S01]  /*03d0*/  LDS R26, [R14+0x1c0] ;  /* 0x0001c0000e1a7984 */ /* 0x000fe20000000800 */
[----:B0-----:R-:W-:-:S03]  /*03e0*/  FFMA R8, R8, R28, R21 ;  /* 0x0000001c08087223 */ /* 0x001fc60000000015 */
[----:B------:R-:W-:Y:S01]  /*03f0*/  LDS R21, [R14+0x200] ;  /* 0x000200000e157984 */ /* 0x000fe20000000800 */
[----:B-1----:R-:W-:-:S03]  /*0400*/  FFMA R8, R23, R9, R8 ;  /* 0x0000000917087223 */ /* 0x002fc60000000008 */
[----:B------:R-:W0:Y:S01]  /*0410*/  LDS R23, [R14+0x180] ;  /* 0x000180000e177984 */ /* 0x000e220000000800 */
[----:B--2---:R-:W-:-:S03]  /*0420*/  FFMA R27, R27, R10, R8 ;  /* 0x0000000a1b1b7223 */ /* 0x004fc60000000008 */
[----:B------:R-:W-:Y:S01]  /*0430*/  LDS R28, [R14+0x380] ;  /* 0x000380000e1c7984 */ /* 0x000fe20000000800 */
[----:B---3--:R-:W-:-:S03]  /*0440*/  FFMA R27, R24, R11, R27 ;  /* 0x0000000b181b7223 */ /* 0x008fc6000000001b */
[----:B------:R-:W1:Y:S04]  /*0450*/  LDS.128 R8, [R19+0x20] ;  /* 0x0000200013087984 */ /* 0x000e680000000c00 */
[----:B------:R-:W2:Y:S01]  /*0460*/  LDS R24, [R14+0x240] ;  /* 0x000240000e187984 */ /* 0x000ea20000000800 */
[----:B----4-:R-:W-:-:S04]  /*0470*/  FFMA R25, R4, R25, R27 ;  /* 0x0000001904197223 */ /* 0x010fc8000000001b */
[----:B-----5:R-:W-:Y:S02]  /*0480*/  FFMA R22, R22, R5, R25 ;  /* 0x0000000516167223 */ /* 0x020fe40000000019 */
[----:B------:R-:W3:Y:S02]  /*0490*/  LDS R25, [R14+0x280] ;  /* 0x000280000e197984 */ /* 0x000ee40000000800 */
[----:B0-----:R-:W-:Y:S02]  /*04a0*/  FFMA R23, R23, R6, R22 ;  /* 0x0000000617177223 */ /* 0x001fe40000000016 */
[----:B------:R-:W0:Y:S02]  /*04b0*/  LDS R22, [R14+0x2c0] ;  /* 0x0002c0000e167984 */ /* 0x000e240000000800 */
[----:B------:R-:W-:Y:S02]  /*04c0*/  FFMA R27, R26, R7, R23 ;  /* 0x000000071a1b7223 */ /* 0x000fe40000000017 */
[----:B------:R-:W-:Y:S04]  /*04d0*/  LDS R23, [R14+0x300] ;  /* 0x000300000e177984 */ /* 0x000fe80000000800 */
[----:B------:R-:W4:Y:S01]  /*04e0*/  LDS.128 R4, [R19+0x30] ;  /* 0x0000300013047984 */ /* 0x000f220000000c00 */
[----:B-1----:R-:W-:-:S03]  /*04f0*/  FFMA R21, R8, R21, R27 ;  /* 0x0000001508157223 */ /* 0x002fc6000000001b */
[----:B------:R-:W1:Y:S01]  /*0500*/  LDS R8, [R14+0x340] ;  /* 0x000340000e087984 */ /* 0x000e620000000800 */
[----:B--2---:R-:W-:-:S03]  /*0510*/  FFMA R26, R24, R9, R21 ;  /* 0x00000009181a7223 */ /* 0x004fc60000000015 */
[----:B------:R-:W2:Y:S01]  /*0520*/  LDS R24, [R14+0x3c0] ;  /* 0x0003c0000e187984 */ /* 0x000ea20000000800 */
[----:B---3--:R-:W-:-:S04]  /*0530*/  FFMA R25, R25, R10, R26 ;  /* 0x0000000a19197223 */ /* 0x008fc8000000001a */
[----:B0-----:R-:W-:-:S04]  /*0540*/  FFMA R11, R22, R11, R25 ;  /* 0x0000000b160b7223 */ /* 0x001fc80000000019 */
[----:B----4-:R-:W-:-:S04]  /*0550*/  FFMA R11, R4, R23, R11 ;  /* 0x00000017040b7223 */ /* 0x010fc8000000000b */
[----:B-1----:R-:W-:-:S04]  /*0560*/  FFMA R5, R8, R5, R11 ;  /* 0x0000000508057223 */ /* 0x002fc8000000000b */
[----:B------:R-:W-:-:S04]  /*0570*/  FFMA R5, R28, R6, R5 ;  /* 0x000000061c057223 */ /* 0x000fc80000000005 */
[----:B--2---:R-:W-:Y:S01]  /*0580*/  FFMA R21, R24, R7, R5 ;  /* 0x0000000718157223 */ /* 0x004fe20000000005 */
[----:B------:R-:W-:Y:S06]  /*0590*/  BAR.SYNC.DEFER_BLOCKING 0x0 ;  /* 0x0000000000007b1d */ /* 0x000fec0000010000 */
[----:B------:R-:W-:Y:S05]  /*05a0*/  BRA.U !UP0, `(.L_x_9) ;  /* 0xfffffffd08187547 */ /* 0x000fea000b83ffff */
[----:B------:R-:W-:-:S04]  /*05b0*/  FMUL R6, R21, 0.10000000149011611938 ;  /* 0x3dcccccd15067820 */ /* 0x000fc80000400000 */
[----:B------:R-:W-:-:S07]  /*05c0*/  FMUL R6, R6, 0.03125 ;  /* 0x3d00000006067820 */ /* 0x000fce0000400000 */
.L_x_8:
[----:B------:R-:W0:Y:S01]  /*05d0*/  LDCU UR4, c[0x0][0x39c] ;  /* 0x00007380ff0477ac */ /* 0x000e220008000800 */
[----:B------:R-:W1:Y:S01]  /*05e0*/  LDCU UR5, c[0x0][0x3a0] ;  /* 0x00007400ff0577ac */ /* 0x000e620008000800 */
[----:B0-----:R-:W-:-:S04]  /*05f0*/  ISETP.GE.AND P0, PT, R3, UR4, PT ;  /* 0x0000000403007c0c */ /* 0x001fc8000bf06270 */
[----:B-1----:R-:W-:-:S13]  /*0600*/  ISETP.GE.OR P0, PT, R0, UR5, P0 ;  /* 0x0000000500007c0c */ /* 0x002fda0008706670 */
[----:B------:R-:W-:Y:S05]  /*0610*/  @P0 EXIT ;  /* 0x000000000000094d */ /* 0x000fea0003800000 */
[----:B------:R-:W0:Y:S01]  /*0620*/  LDC.64 R4, c[0x0][0x390] ;  /* 0x0000e400ff047b82 */ /* 0x000e220000000a00 */
[----:B------:R-:W-:-:S04]  /*0630*/  IMAD R3, R3, UR5, R0 ;  /* 0x0000000503037c24 */ /* 0x000fc8000f8e0200 */
[----:B0-----:R-:W-:-:S05]  /*0640*/  IMAD.WIDE R2, R3, 0x4, R4 ;  /* 0x0000000403027825 */ /* 0x001fca00078e0204 */
[----:B------:R-:W2:Y:S02]  /*0650*/  LDG.E R5, desc[UR8][R2.64] ;  /* 0x0000000802057981 */ /* 0x000ea4000c1e1900 */
[----:B--2---:R-:W-:-:S05]  /*0660*/  FADD R5, R5, R6 ;  /* 0x0000000605057221 */ /* 0x004fca0000000000 */
[----:B------:R-:W-:Y:S01]  /*0670*/  STG.E desc[UR8][R2.64], R5 ;  /* 0x0000000502007986 */ /* 0x000fe2000c101908 */
[----:B------:R-:W-:Y:S05]  /*0680*/  EXIT ;  /* 0x000000000000794d */ /* 0x000fea0003800000 */
.L_x_10:
        /* <DEDUP_REMOVED lines=15> */
.L_x_36:


//--------------------- .text._Z19BP_Calculate_Delta1PfS_S_S_iii --------------------------
	.section	.text._Z19BP_Calculate_Delta1PfS_S_S_iii,"ax",@progbits
	.align	128
        .global         _Z19BP_Calculate_Delta1PfS_S_S_iii
        .type           _Z19BP_Calculate_Delta1PfS_S_S_iii,@function
        .size           _Z19BP_Calculate_Delta1PfS_S_S_iii,(.L_x_37 - _Z19BP_Calculate_Delta1PfS_S_S_iii)
        .other          _Z19BP_Calculate_Delta1PfS_S_S_iii,@"STO_CUDA_ENTRY STV_DEFAULT"
_Z19BP_Calculate_Delta1PfS_S_S_iii:
.text._Z19BP_Calculate_Delta1PfS_S_S_iii:
        /* <DEDUP_REMOVED lines=15> */
[----:B------:R-:W-:Y:S01]  /*00f0*/  UMOV UR4, 0x400 ;  /* 0x0000040000047882 */ /* 0x000fe20000000000 */
[----:B------:R-:W-:Y:S01]  /*0100*/  UISETP.GE.U32.AND UP0, UPT, UR7, 0x11, UPT ;  /* 0x000000110700788c */ /* 0x000fe2000bf06070 */
[----:B------:R-:W-:Y:S01]  /*0110*/  MOV R23, RZ ;  /* 0x000000ff00177202 */ /* 0x000fe20000000f00 */
[----:B------:R-:W-:Y:S02]  /*0120*/  UIADD3 UR5, UPT, UPT, UR4, 0x400, URZ ;  /* 0x0000040004057890 */ /* 0x000fe4000fffe0ff */
[----:B------:R-:W-:Y:S02]  /*0130*/  UIADD3 UR8, UPT, UPT, UR7, -0x1, URZ ;  /* 0xffffffff07087890 */ /* 0x000fe4000fffe0ff */
[----:B0-----:R-:W-:Y:S02]  /*0140*/  ULEA UR4, UR6, UR4, 0x18 ;  /* 0x0000000406047291 */ /* 0x001fe4000f8ec0ff */
[----:B------:R-:W-:-:S04]  /*0150*/  ULEA UR5, UR6, UR5, 0x18 ;  /* 0x0000000506057291 */ /* 0x000fc8000f8ec0ff */
[C---:B------:R-:W-:Y:S01]  /*0160*/  LEA R2, R15.reuse, UR4, 0x6 ;  /* 0x000000040f027c11 */ /* 0x040fe2000f8e30ff */
[----:B------:R-:W-:Y:S01]  /*0170*/  UMOV UR4, URZ ;  /* 0x000000ff00047c82 */ /* 0x000fe20008000000 */
[C---:B------:R-:W-:Y:S02]  /*0180*/  LEA R16, R12.reuse, UR5, 0x2 ;  /* 0x000000050c107c11 */ /* 0x040fe4000f8e10ff */
[----:B------:R-:W-:Y:S02]  /*0190*/  LEA R21, R12, R2, 0x2 ;  /* 0x000000020c157211 */ /* 0x000fe400078e10ff */
[----:B------:R-:W-:Y:S01]  /*01a0*/  LEA R19, R15, R16, 0x6 ;  /* 0x000000100f137211 */ /* 0x000fe200078e30ff */
[----:B------:R-:W-:Y:S06]  /*01b0*/  BRA.U !UP0, `(.L_x_12) ;  /* 0x0000000908007547 */ /* 0x000fec000b800000 */
[----:B------:R-:W0:Y:S01]  /*01c0*/  LDC R13, c[0x0][0x3a8] ;  /* 0x0000ea00ff0d7b82 */ /* 0x000e220000000800 */
[----:B------:R-:W1:Y:S01]  /*01d0*/  LDCU UR9, c[0x0][0x3a0] ;  /* 0x00007400ff0977ac */ /* 0x000e620008000800 */
[----:B------:R-:W-:Y:S01]  /*01e0*/  IADD3 R5, PT, PT, R15, 0x10, RZ ;  /* 0x000000100f057810 */ /* 0x000fe20007ffe0ff */
[C---:B------:R-:W-:Y:S01]  /*01f0*/  IMAD R18, R3.reuse, UR7, R12 ;  /* 0x0000000703127c24 */ /* 0x040fe2000f8e020c */
[----:B------:R-:W-:Y:S01]  /*0200*/  MOV R23, RZ ;  /* 0x000000ff00177202 */ /* 0x000fe20000000f00 */
[----:B------:R-:W2:Y:S01]  /*0210*/  LDCU UR5, c[0x0][0x3a8] ;  /* 0x00007500ff0577ac */ /* 0x000ea20008000800 */
[----:B------:R-:W-:Y:S02]  /*0220*/  MOV R17, R12 ;  /* 0x0000000c00117202 */ /* 0x000fe40000000f00 */
[----:B------:R-:W3:Y:S01]  /*0230*/  LDC.64 R24, c[0x0][0x380] ;  /* 0x0000e000ff187b82 */ /* 0x000ee20000000a00 */
[----:B------:R-:W-:Y:S01]  /*0240*/  ULEA.HI UR4, UR8, 0x1, URZ, 0x1c ;  /* 0x0000000108047891 */ /* 0x000fe2000f8fe0ff */
[----:B------:R-:W-:Y:S01]  /*0250*/  MOV R14, R15 ;  /* 0x0000000f000e7202 */ /* 0x000fe20000000f00 */
[----:B------:R-:W4:Y:S02]  /*0260*/  LDCU UR6, c[0x0][0x3a4] ;  /* 0x00007480ff0677ac */ /* 0x000f240008000800 */
[----:B------:R-:W-:Y:S01]  /*0270*/  ULOP3.LUT UR4, UR4, 0x1ffffffe, URZ, 0xc0, !UPT ;  /* 0x1ffffffe04047892 */ /* 0x000fe2000f8ec0ff */
[----:B-1----:R-:W-:-:S03]  /*0280*/  ISETP.GE.AND P1, PT, R3, UR9, PT ;  /* 0x0000000903007c0c */ /* 0x002fc6000bf26270 */
[----:B------:R-:W-:Y:S01]  /*0290*/  UIADD3 UR4, UPT, UPT, -UR4, URZ, URZ ;  /* 0x000000ff04047290 */ /* 0x000fe2000fffe1ff */
[--C-:B--2---:R-:W-:Y:S02]  /*02a0*/  IMAD R22, R5, UR5, R0.reuse ;  /* 0x0000000505167c24 */ /* 0x104fe4000f8e0200 */
[----:B------:R-:W-:Y:S01]  /*02b0*/  IMAD R20, R15, UR5, R0 ;  /* 0x000000050f147c24 */ /* 0x000fe2000f8e0200 */
[----:B------:R-:W-:-:S08]  /*02c0*/  UMOV UR5, 0x10 ;  /* 0x0000001000057882 */ /* 0x000fd00000000000 */
.L_x_13:
[----:B0-----:R-:W-:Y:S01]  /*02d0*/  ISETP.GE.AND P0, PT, R0, R13, PT ;  /* 0x0000000d0000720c */ /* 0x001fe20003f06270 */
[----:B----4-:R-:W-:Y:S01]  /*02e0*/  UMOV UR7, UR6 ;  /* 0x0000000600077c82 */ /* 0x010fe20008000000 */
[----:B------:R-:W-:Y:S01]  /*02f0*/  HFMA2 R28, -RZ, RZ, 0, 0 ;  /* 0x00000000ff1c7431 */ /* 0x000fe200000001ff */
[----:B------:R-:W-:Y:S01]  /*0300*/  ISETP.GE.OR P2, PT, R17, UR7, P1 ;  /* 0x0000000711007c0c */ /* 0x000fe20008f46670 */
[----:B---3--:R-:W-:Y:S01]  /*0310*/  IMAD.WIDE R26, R18, 0x4, R24 ;  /* 0x00000004121a7825 */ /* 0x008fe200078e0218 */
[----:B------:R-:W-:Y:S02]  /*0320*/  ISETP.GE.OR P3, PT, R14, UR7, P0 ;  /* 0x000000070e007c0c */ /* 0x000fe40008766670 */
[----:B------:R-:W-:-:S09]  /*0330*/  MOV R6, RZ ;  /* 0x000000ff00067202 */ /* 0x000fd20000000f00 */
[----:B------:R-:W2:Y:S02]  /*0340*/  @!P2 LDG.E R6, desc[UR10][R26.64] ;  /* 0x0000000a1a06a981 */ /* 0x000ea4000c1e1900 */
[----:B------:R-:W0:Y:S02]  /*0350*/  @!P3 LDC.64 R4, c[0x0][0x388] ;  /* 0x0000e200ff04bb82 */ /* 0x000e240000000a00 */
[----:B0-----:R-:W-:-:S05]  /*0360*/  @!P3 IMAD.WIDE R4, R20, 0x4, R4 ;  /* 0x000000041404b825 */ /* 0x001fca00078e0204 */
[----:B------:R-:W3:Y:S04]  /*0370*/  @!P3 LDG.E R28, desc[UR10][R4.64] ;  /* 0x0000000a041cb981 */ /* 0x000ee8000c1e1900 */
[----:B--2---:R-:W-:Y:S04]  /*0380*/  STS [R21], R6 ;  /* 0x0000000615007388 */ /* 0x004fe80000000800 */
[----:B---3--:R-:W-:Y:S01]  /*0390*/  STS [R19], R28 ;  /* 0x0000001c13007388 */ /* 0x008fe20000000800 */
[----:B------:R-:W-:Y:S06]  /*03a0*/  BAR.SYNC.DEFER_BLOCKING 0x0 ;  /* 0x0000000000007b1d */ /* 0x000fec0000010000 */
[----:B------:R-:W-:Y:S04]  /*03b0*/  LDS R29, [R16] ;  /* 0x00000000101d7984 */ /* 0x000fe80000000800 */
[----:B------:R-:W0:Y:S04]  /*03c0*/  LDS.128 R8, [R2] ;  /* 0x0000000002087984 */ /* 0x000e280000000c00 */
[----:B------:R-:W1:Y:S04]  /*03d0*/  LDS R4, [R16+0x40] ;  /* 0x0000400010047984 */ /* 0x000e680000000800 */
[----:B------:R-:W2:Y:S01]  /*03e0*/  LDS R7, [R16+0x80] ;  /* 0x0000800010077984 */ /* 0x000ea20000000800 */
[----:B0-----:R-:W-:-:S03]  /*03f0*/  FFMA R29, R8, R29, R23 ;  /* 0x0000001d081d7223 */ /* 0x001fc60000000017 */
[----:B------:R-:W0:Y:S01]  /*0400*/  LDS R8, [R16+0xc0] ;  /* 0x0000c00010087984 */ /* 0x000e220000000800 */
[----:B-1----:R-:W-:-:S03]  /*0410*/  FFMA R29, R4, R9, R29 ;  /* 0x00000009041d7223 */ /* 0x002fc6000000001d */
[----:B------:R-:W-:Y:S01]  /*0420*/  LDS R9, [R16+0x100] ;  /* 0x0001000010097984 */ /* 0x000fe20000000800 */
[----:B--2---:R-:W-:-:S03]  /*0430*/  FFMA R29, R7, R10, R29 ;  /* 0x0000000a071d7223 */ /* 0x004fc6000000001d */
[----:B------:R-:W1:Y:S04]  /*0440*/  LDS.128 R4, [R2+0x10] ;  /* 0x0000100002047984 */ /* 0x000e680000000c00 */
[----:B------:R-:W2:Y:S01]  /*0450*/  LDS R23, [R16+0x140] ;  /* 0x0001400010177984 */ /* 0x000ea20000000800 */
[----:B0-----:R-:W-:-:S03]  /*0460*/  FFMA R29, R8, R11, R29 ;  /* 0x0000000b081d7223 */ /* 0x001fc6000000001d */
[----:B------:R-:W0:Y:S01]  /*0470*/  LDS R11, [R16+0x180] ;  /* 0x00018000100b7984 */ /* 0x000e220000000800 */
[----:B-1----:R-:W-:-:S03]  /*0480*/  FFMA R8, R4, R9, R29 ;  /* 0x0000000904087223 */ /* 0x002fc6000000001d */
[----:B------:R-:W1:Y:S01]  /*0490*/  LDS R4, [R16+0x1c0] ;  /* 0x0001c00010047984 */ /* 0x000e620000000800 */
[----:B--2---:R-:W-:-:S03]  /*04a0*/  FFMA R8, R23, R5, R8 ;  /* 0x0000000517087223 */ /* 0x004fc60000000008 */
[----:B------:R-:W-:Y:S04]  /*04b0*/  LDS R5, [R16+0x200] ;  /* 0x0002000010057984 */ /* 0x000fe80000000800 */
[----:B------:R-:W-:Y:S01]  /*04c0*/  LDS R29, [R16+0x240] ;  /* 0x00024000101d7984 */ /* 0x000fe20000000800 */
[----:B0-----:R-:W-:-:S03]  /*04d0*/  FFMA R23, R11, R6, R8 ;  /* 0x000000060b177223 */ /* 0x001fc60000000008 */
[----:B------:R-:W0:Y:S01]  /*04e0*/  LDS.128 R8, [R2+0x20] ;  /* 0x0000200002087984 */ /* 0x000e220000000c00 */
[----:B-1----:R-:W-:-:S03]  /*04f0*/  FFMA R23, R4, R7, R23 ;  /* 0x0000000704177223 */ /* 0x002fc60000000017 */
[----:B------:R-:W1:Y:S01]  /*0500*/  LDS R7, [R16+0x280] ;  /* 0x0002800010077984 */ /* 0x000e620000000800 */
[----:B0-----:R-:W-:-:S03]  /*0510*/  FFMA R4, R8, R5, R23 ;  /* 0x0000000508047223 */ /* 0x001fc60000000017 */
[----:B------:R-:W0:Y:S01]  /*0520*/  LDS R8, [R16+0x2c0] ;  /* 0x0002c00010087984 */ /* 0x000e220000000800 */
[----:B------:R-:W-:-:S03]  /*0530*/  FFMA R4, R29, R9, R4 ;  /* 0x000000091d047223 */ /* 0x000fc60000000004 */
[----:B------:R-:W-:Y:S01]  /*0540*/  LDS R9, [R16+0x300] ;  /* 0x0003000010097984 */ /* 0x000fe20000000800 */
[----:B-1----:R-:W-:-:S03]  /*0550*/  FFMA R23, R7, R10, R4 ;  /* 0x0000000a07177223 */ /* 0x002fc60000000004 */
[----:B------:R-:W1:Y:S01]  /*0560*/  LDS.128 R4, [R2+0x30] ;  /* 0x0000300002047984 */ /* 0x000e620000000c00 */
[----:B------:R-:W-:Y:S02]  /*0570*/  HFMA2 R28, -RZ, RZ, 0, 0 ;  /* 0x00000000ff1c7431 */ /* 0x000fe400000001ff */
[----:B0-----:R-:W-:Y:S02]  /*0580*/  FFMA R11, R8, R11, R23 ;  /* 0x0000000b080b7223 */ /* 0x001fe40000000017 */
[----:B------:R-:W0:Y:S02]  /*0590*/  LDS R23, [R16+0x340] ;  /* 0x0003400010177984 */ /* 0x000e240000000800 */
[----:B-1----:R-:W-:Y:S02]  /*05a0*/  FFMA R10, R4, R9, R11 ;  /* 0x00000009040a7223 */ /* 0x002fe4000000000b */
[----:B------:R-:W1:Y:S04]  /*05b0*/  LDS R11, [R16+0x380] ;  /* 0x00038000100b7984 */ /* 0x000e680000000800 */
[----:B------:R-:W2:Y:S01]  /*05c0*/  LDS R4, [R16+0x3c0] ;  /* 0x0003c00010047984 */ /* 0x000ea20000000800 */
[----:B------:R-:W-:Y:S01]  /*05d0*/  IADD3 R8, PT, PT, R17, 0x10, RZ ;  /* 0x0000001011087810 */ /* 0x000fe20007ffe0ff */
[----:B------:R-:W-:Y:S03]  /*05e0*/  BAR.SYNC.DEFER_BLOCKING 0x0 ;  /* 0x0000000000007b1d */ /* 0x000fe60000010000 */
[----:B------:R-:W-:-:S13]  /*05f0*/  ISETP.GE.OR P2, PT, R8, UR7, P1 ;  /* 0x0000000708007c0c */ /* 0x000fda0008f46670 */
[----:B------:R-:W3:Y:S01]  /*0600*/  @!P2 LDG.E R28, desc[UR10][R26.64+0x40] ;  /* 0x0000400a1a1ca981 */ /* 0x000ee2000c1e1900 */
[----:B------:R-:W-:-:S04]  /*0610*/  IADD3 R8, PT, PT, R14, 0x10, RZ ;  /* 0x000000100e087810 */ /* 0x000fc80007ffe0ff */
[----:B------:R-:W-:-:S13]  /*0620*/  ISETP.GE.OR P0, PT, R8, UR7, P0 ;  /* 0x0000000708007c0c */ /* 0x000fda0008706670 */
[----:B------:R-:W4:Y:S01]  /*0630*/  @!P0 LDC.64 R8, c[0x0][0x388] ;  /* 0x0000e200ff088b82 */ /* 0x000f220000000a00 */
[----:B---3--:R4:W-:Y:S02]  /*0640*/  STS [R21], R28 ;  /* 0x0000001c15007388 */ /* 0x0089e40000000800 */
[----:B----4-:R-:W-:Y:S01]  /*0650*/  @!P0 IMAD.WIDE R28, R22, 0x4, R8 ;  /* 0x00000004161c8825 */ /* 0x010fe200078e0208 */
[----:B------:R-:W-:-:S06]  /*0660*/  MOV R8, RZ ;  /* 0x000000ff00087202 */ /* 0x000fcc0000000f00 */
[----:B------:R-:W3:Y:S01]  /*0670*/  @!P0 LDG.E R8, desc[UR10][R28.64] ;  /* 0x0000000a1c088981 */ /* 0x000ee2000c1e1900 */
[----:B0-----:R-:W-:-:S04]  /*0680*/  FFMA R10, R23, R5, R10 ;  /* 0x00000005170a7223 */ /* 0x001fc8000000000a */
[----:B-1----:R-:W-:-:S04]  /*0690*/  FFMA R27, R11, R6, R10 ;  /* 0x000000060b1b7223 */ /* 0x002fc8000000000a */
[----:B--2---:R-:W-:Y:S01]  /*06a0*/  FFMA R7, R4, R7, R27 ;  /* 0x0000000704077223 */ /* 0x004fe2000000001b */
[----:B------:R-:W-:-:S04]  /*06b0*/  UIADD3 UR4, UPT, UPT, UR4, 0x2, URZ ;  /* 0x0000000204047890 */ /* 0x000fc8000fffe0ff */
[----:B------:R-:W-:Y:S01]  /*06c0*/  UISETP.NE.AND UP0, UPT, UR4, URZ, UPT ;  /* 0x000000ff0400728c */ /* 0x000fe2000bf05270 */
[----:B------:R-:W-:Y:S02]  /*06d0*/  IADD3 R18, PT, PT, R18, 0x20, RZ ;  /* 0x0000002012127810 */ /* 0x000fe40007ffe0ff */
[----:B------:R-:W-:Y:S02]  /*06e0*/  IADD3 R14, PT, PT, R14, 0x20, RZ ;  /* 0x000000200e0e7810 */ /* 0x000fe40007ffe0ff */
[----:B------:R-:W-:Y:S02]  /*06f0*/  IADD3 R17, PT, PT, R17, 0x20, RZ ;  /* 0x0000002011117810 */ /* 0x000fe40007ffe0ff */
[C---:B------:R-:W-:Y:S02]  /*0700*/  LEA R20, R13.reuse, R20, 0x5 ;  /* 0x000000140d147211 */ /* 0x040fe400078e28ff */
[----:B------:R-:W-:Y:S01]  /*0710*/  LEA R22, R13, R22, 0x5 ;  /* 0x000000160d167211 */ /* 0x000fe200078e28ff */
[----:B------:R-:W-:Y:S01]  /*0720*/  UIADD3 UR5, UPT, UPT, UR5, 0x20, URZ ;  /* 0x0000002005057890 */ /* 0x000fe2000fffe0ff */
[----:B---3--:R-:W-:Y:S01]  /*0730*/  STS [R19], R8 ;  /* 0x0000000813007388 */ /* 0x008fe20000000800 */
[----:B------:R-:W-:Y:S06]  /*0740*/  BAR.SYNC.DEFER_BLOCKING 0x0 ;  /* 0x0000000000007b1d */ /* 0x000fec0000010000 */
[----:B------:R-:W-:Y:S04]  /*0750*/  LDS R5, [R16] ;  /* 0x0000000010057984 */ /* 0x000fe80000000800 */
[----:B------:R-:W0:Y:S04]  /*0760*/  LDS.128 R8, [R2] ;  /* 0x0000000002087984 */ /* 0x000e280000000c00 */
[----:B------:R-:W1:Y:S04]  /*0770*/  LDS R6, [R16+0x40] ;  /* 0x0000400010067984 */ /* 0x000e680000000800 */
[----:B------:R-:W2:Y:S04]  /*0780*/  LDS R23, [R16+0x80] ;  /* 0x0000800010177984 */ /* 0x000ea80000000800 */
[----:B------:R-:W3:Y:S04]  /*0790*/  LDS R26, [R16+0xc0] ;  /* 0x0000c000101a7984 */ /* 0x000ee80000000800 */
[----:B------:R-:W-:Y:S01]  /*07a0*/  LDS R29, [R16+0x140] ;  /* 0x00014000101d7984 */ /* 0x000fe20000000800 */
[----:B0-----:R-:W-:-:S04]  /*07b0*/  FFMA R4, R8, R5, R7 ;  /* 0x0000000508047223 */ /* 0x001fc80000000007 */
[----:B-1----:R-:W-:Y:S02]  /*07c0*/  FFMA R4, R6, R9, R4 ;  /* 0x0000000906047223 */ /* 0x002fe40000000004 */
[----:B------:R-:W-:Y:S02]  /*07d0*/  LDS R9, [R16+0x100] ;  /* 0x0001000010097984 */ /* 0x000fe40000000800 */
[----:B--2---:R-:W-:Y:S02]  /*07e0*/  FFMA R27, R23, R10, R4 ;  /* 0x0000000a171b7223 */ /* 0x004fe40000000004 */
[----:B------:R-:W0:Y:S04]  /*07f0*/  LDS.128 R4, [R2+0x10] ;  /* 0x0000100002047984 */ /* 0x000e280000000c00 */
[----:B------:R-:W1:Y:S01]  /*0800*/  LDS R23, [R16+0x180] ;  /* 0x0001800010177984 */ /* 0x000e620000000800 */
[----:B---3--:R-:W-:-:S03]  /*0810*/  FFMA R11, R26, R11, R27 ;  /* 0x0000000b1a0b7223 */ /* 0x008fc6000000001b */
[----:B------:R-:W2:Y:S01]  /*0820*/  LDS R26, [R16+0x1c0] ;  /* 0x0001c000101a7984 */ /* 0x000ea20000000800 */
[----:B0-----:R-:W-:-:S03]  /*0830*/  FFMA R4, R4, R9, R11 ;  /* 0x0000000904047223 */ /* 0x001fc6000000000b */
[----:B------:R-:W-:Y:S01]  /*0840*/  LDS.128 R8, [R2+0x20] ;  /* 0x0000200002087984 */ /* 0x000fe20000000c00 */
[----:B------:R-:W-:-:S03]  /*0850*/  FFMA R4, R29, R5, R4 ;  /* 0x000000051d047223 */ /* 0x000fc60000000004 */
[----:B------:R-:W0:Y:S04]  /*0860*/  LDS R5, [R16+0x200] ;  /* 0x0002000010057984 */ /* 0x000e280000000800 */
[----:B------:R-:W3:Y:S01]  /*0870*/  LDS R29, [R16+0x240] ;  /* 0x00024000101d7984 */ /* 0x000ee20000000800 */
[----:B-1----:R-:W-:-:S03]  /*0880*/  FFMA R27, R23, R6, R4 ;  /* 0x00000006171b7223 */ /* 0x002fc60000000004 */
[----:B------:R-:W1:Y:S01]  /*0890*/  LDS R23, [R16+0x280] ;  /* 0x0002800010177984 */ /* 0x000e620000000800 */
[----:B--2---:R-:W-:-:S03]  /*08a0*/  FFMA R7, R26, R7, R27 ;  /* 0x000000071a077223 */ /* 0x004fc6000000001b */
[----:B------:R-:W2:Y:S04]  /*08b0*/  LDS R26, [R16+0x2c0] ;  /* 0x0002c000101a7984 */ /* 0x000ea80000000800 */
[----:B------:R-:W-:Y:S01]  /*08c0*/  LDS R27, [R16+0x340] ;  /* 0x00034000101b7984 */ /* 0x000fe20000000800 */
[----:B0-----:R-:W-:-:S03]  /*08d0*/  FFMA R8, R8, R5, R7 ;  /* 0x0000000508087223 */ /* 0x001fc60000000007 */
[----:B------:R-:W-:Y:S01]  /*08e0*/  LDS.128 R4, [R2+0x30] ;  /* 0x0000300002047984 */ /* 0x000fe20000000c00 */
[----:B---3--:R-:W-:-:S03]  /*08f0*/  FFMA R8, R29, R9, R8 ;  /* 0x000000091d087223 */ /* 0x008fc60000000008 */
[----:B------:R-:W0:Y:S01]  /*0900*/  LDS R9, [R16+0x300] ;  /* 0x0003000010097984 */ /* 0x000e220000000800 */
[----:B-1----:R-:W-:-:S03]  /*0910*/  FFMA R23, R23, R10, R8 ;  /* 0x0000000a17177223 */ /* 0x002fc60000000008 */
[----:B------:R-:W1:Y:S01]  /*0920*/  LDS R8, [R16+0x380] ;  /* 0x0003800010087984 */ /* 0x000e620000000800 */
[----:B--2---:R-:W-:-:S03]  /*0930*/  FFMA R11, R26, R11, R23 ;  /* 0x0000000b1a0b7223 */ /* 0x004fc60000000017 */
[----:B------:R-:W2:Y:S01]  /*0940*/  LDS R23, [R16+0x3c0] ;  /* 0x0003c00010177984 */ /* 0x000ea20000000800 */
[----:B0-----:R-:W-:-:S04]  /*0950*/  FFMA R4, R4, R9, R11 ;  /* 0x0000000904047223 */ /* 0x001fc8000000000b */
[----:B------:R-:W-:-:S04]  /*0960*/  FFMA R5, R27, R5, R4 ;  /* 0x000000051b057223 */ /* 0x000fc80000000004 */
[----:B-1----:R-:W-:-:S04]  /*0970*/  FFMA R6, R8, R6, R5 ;  /* 0x0000000608067223 */ /* 0x002fc80000000005 */
[----:B--2---:R-:W-:Y:S01]  /*0980*/  FFMA R23, R23, R7, R6 ;  /* 0x0000000717177223 */ /* 0x004fe20000000006 */
[----:B------:R-:W-:Y:S06]  /*0990*/  BAR.SYNC.DEFER_BLOCKING 0x0 ;  /* 0x0000000000007b1d */ /* 0x000fec0000010000 */
[----:B------:R-:W-:Y:S05]  /*09a0*/  BRA.U UP0, `(.L_x_13) ;  /* 0xfffffff900487547 */ /* 0x000fea000b83ffff */
[----:B------:R-:W-:-:S12]  /*09b0*/  UIADD3 UR4, UPT, UPT, UR5, -0x10, URZ ;  /* 0xfffffff005047890 */ /* 0x000fd8000fffe0ff */
.L_x_12:
[----:B------:R-:W-:-:S09]  /*09c0*/  ULOP3.LUT UP0, URZ, UR8, 0x10, URZ, 0xc0, !UPT ;  /* 0x0000001008ff7892 */ /* 0x000fd2000f80c0ff */
[----:B------:R-:W-:Y:S05]  /*09d0*/  BRA.U UP0, `(.L_x_11) ;  /* 0x0000000100e87547 */ /* 0x000fea000b800000 */
[----:B------:R-:W0:Y:S01]  /*09e0*/  LDCU UR5, c[0x0][0x3a0] ;  /* 0x00007400ff0577ac */ /* 0x000e220008000800 */
[----:B------:R-:W-:Y:S01]  /*09f0*/  IADD3 R13, PT, PT, R15, UR4, RZ ;  /* 0x000000040f0d7c10 */ /* 0x000fe2000fffe0ff */
[----:B------:R-:W-:Y:S01]  /*0a00*/  HFMA2 R14, -RZ, RZ, 0, 0 ;  /* 0x00000000ff0e7431 */ /* 0x000fe200000001ff */
[----:B------:R-:W-:Y:S01]  /*0a10*/  IADD3 R12, PT, PT, R12, UR4, RZ ;  /* 0x000000040c0c7c10 */ /* 0x000fe2000fffe0ff */
[----:B------:R-:W1:Y:S01]  /*0a20*/  LDCU UR6, c[0x0][0x3a8] ;  /* 0x00007500ff0677ac */ /* 0x000e620008000800 */
[----:B------:R-:W-:Y:S02]  /*0a30*/  ISETP.GE.AND P1, PT, R13, UR7, PT ;  /* 0x000000070d007c0c */ /* 0x000fe4000bf26270 */
[----:B------:R-:W-:Y:S02]  /*0a40*/  MOV R22, RZ ;  /* 0x000000ff00167202 */ /* 0x000fe40000000f00 */
[----:B0-----:R-:W-:-:S04]  /*0a50*/  ISETP.GE.AND P0, PT, R3, UR5, PT ;  /* 0x0000000503007c0c */ /* 0x001fc8000bf06270 */
[----:B------:R-:W-:Y:S02]  /*0a60*/  ISETP.GE.OR P0, PT, R12, UR7, P0 ;  /* 0x000000070c007c0c */ /* 0x000fe40008706670 */
[----:B-1----:R-:W-:-:S11]  /*0a70*/  ISETP.GE.OR P1, PT, R0, UR6, P1 ;  /* 0x0000000600007c0c */ /* 0x002fd60008f26670 */
[----:B------:R-:W0:Y:S01]  /*0a80*/  @!P0 LDC.64 R8, c[0x0][0x380] ;  /* 0x0000e000ff088b82 */ /* 0x000e220000000a00 */
[----:B------:R-:W-:Y:S02]  /*0a90*/  @!P0 IMAD R7, R3, UR7, R12 ;  /* 0x0000000703078c24 */ /* 0x000fe4000f8e020c */
[----:B------:R-:W-:-:S05]  /*0aa0*/  @!P1 IMAD R13, R13, UR6, R0 ;  /* 0x000000060d0d9c24 */ /* 0x000fca000f8e0200 */
[----:B------:R-:W1:Y:S01]  /*0ab0*/  @!P1 LDC.64 R4, c[0x0][0x388] ;  /* 0x0000e200ff049b82 */ /* 0x000e620000000a00 */
[----:B0-----:R-:W-:-:S05]  /*0ac0*/  @!P0 IMAD.WIDE R8, R7, 0x4, R8 ;  /* 0x0000000407088825 */ /* 0x001fca00078e0208 */
[----:B------:R-:W2:Y:S01]  /*0ad0*/  @!P0 LDG.E R14, desc[UR10][R8.64] ;  /* 0x0000000a080e8981 */ /* 0x000ea2000c1e1900 */
[----:B-1----:R-:W-:-:S05]  /*0ae0*/  @!P1 IMAD.WIDE R12, R13, 0x4, R4 ;  /* 0x000000040d0c9825 */ /* 0x002fca00078e0204 */
[----:B------:R-:W3:Y:S04]  /*0af0*/  @!P1 LDG.E R22, desc[UR10][R12.64] ;  /* 0x0000000a0c169981 */ /* 0x000ee8000c1e1900 */
        /* <DEDUP_REMOVED lines=11> */
[----:B------:R-:W5:Y:S04]  /*0bb0*/  LDS R25, [R16+0x180] ;  /* 0x0001800010197984 */ /* 0x000f680000000800 */
[----:B------:R-:W5:Y:S04]  /*0bc0*/  LDS R24, [R16+0x1c0] ;  /* 0x0001c00010187984 */ /* 0x000f680000000800 */
[----:B------:R-:W-:Y:S01]  /*0bd0*/  LDS R19, [R16+0x200] ;  /* 0x0002000010137984 */ /* 0x000fe20000000800 */
[----:B0-----:R-:W-:-:S03]  /*0be0*/  FFMA R22, R4, R15, R23 ;  /* 0x0000000f04167223 */ /* 0x001fc60000000017 */
[----:B------:R-:W-:Y:S04]  /*0bf0*/  LDS R26, [R16+0x340] ;  /* 0x00034000101a7984 */ /* 0x000fe80000000800 */
[----:B------:R-:W0:Y:S01]  /*0c00*/  LDS.128 R12, [R2+0x20] ;  /* 0x00002000020c7984 */ /* 0x000e220000000c00 */
[----:B-1----:R-:W-:-:S03]  /*0c10*/  FFMA R22, R29, R5, R22 ;  /* 0x000000051d167223 */ /* 0x002fc60000000016 */
[----:B------:R-:W1:Y:S01]  /*0c20*/  LDS R4, [R16+0x240] ;  /* 0x0002400010047984 */ /* 0x000e620000000800 */
[----:B--2---:R-:W-:-:S03]  /*0c30*/  FFMA R27, R27, R6, R22 ;  /* 0x000000061b1b7223 */ /* 0x004fc60000000016 */
[----:B------:R-:W2:Y:S01]  /*0c40*/  LDS R5, [R16+0x280] ;  /* 0x0002800010057984 */ /* 0x000ea20000000800 */
[----:B---3--:R-:W-:-:S03]  /*0c50*/  FFMA R27, R20, R7, R27 ;  /* 0x00000007141b7223 */ /* 0x008fc6000000001b */
[----:B------:R-:W3:Y:S04]  /*0c60*/  LDS R6, [R16+0x2c0] ;  /* 0x0002c00010067984 */ /* 0x000ee80000000800 */
[----:B------:R-:W-:Y:S04]  /*0c70*/  LDS R7, [R16+0x300] ;  /* 0x0003000010077984 */ /* 0x000fe80000000800 */
[----:B------:R-:W3:Y:S01]  /*0c80*/  LDS.128 R20, [R2+0x30] ;  /* 0x0000300002147984 */ /* 0x000ee20000000c00 */
[----:B----4-:R-:W-:-:S03]  /*0c90*/  FFMA R27, R8, R17, R27 ;  /* 0x00000011081b7223 */ /* 0x010fc6000000001b */
[----:B------:R-:W4:Y:S01]  /*0ca0*/  LDS R17, [R16+0x380] ;  /* 0x0003800010117984 */ /* 0x000f220000000800 */
[----:B-----5:R-:W-:-:S03]  /*0cb0*/  FFMA R18, R18, R9, R27 ;  /* 0x0000000912127223 */ /* 0x020fc6000000001b */
[----:B------:R-:W5:Y:S01]  /*0cc0*/  LDS R8, [R16+0x3c0] ;  /* 0x0003c00010087984 */ /* 0x000f620000000800 */
[----:B------:R-:W-:-:S04]  /*0cd0*/  FFMA R25, R25, R10, R18 ;  /* 0x0000000a19197223 */ /* 0x000fc80000000012 */
[----:B------:R-:W-:-:S04]  /*0ce0*/  FFMA R11, R24, R11, R25 ;  /* 0x0000000b180b7223 */ /* 0x000fc80000000019 */
[----:B0-----:R-:W-:-:S04]  /*0cf0*/  FFMA R11, R12, R19, R11 ;  /* 0x000000130c0b7223 */ /* 0x001fc8000000000b */
[----:B-1----:R-:W-:-:S04]  /*0d00*/  FFMA R4, R4, R13, R11 ;  /* 0x0000000d04047223 */ /* 0x002fc8000000000b */
[----:B--2---:R-:W-:-:S04]  /*0d10*/  FFMA R5, R5, R14, R4 ;  /* 0x0000000e05057223 */ /* 0x004fc80000000004 */
[----:B---3--:R-:W-:-:S04]  /*0d20*/  FFMA R5, R6, R15, R5 ;  /* 0x0000000f06057223 */ /* 0x008fc80000000005 */
[----:B------:R-:W-:-:S04]  /*0d30*/  FFMA R5, R20, R7, R5 ;  /* 0x0000000714057223 */ /* 0x000fc80000000005 */
[----:B------:R-:W-:-:S04]  /*0d40*/  FFMA R26, R26, R21, R5 ;  /* 0x000000151a1a7223 */ /* 0x000fc80000000005 */
[----:B----4-:R-:W-:-:S04]  /*0d50*/  FFMA R17, R17, R22, R26 ;  /* 0x0000001611117223 */ /* 0x010fc8000000001a */
[----:B-----5:R-:W-:Y:S01]  /*0d60*/  FFMA R23, R8, R23, R17 ;  /* 0x0000001708177223 */ /* 0x020fe20000000011 */
[----:B------:R-:W-:Y:S06]  /*0d70*/  BAR.SYNC.DEFER_BLOCKING 0x0 ;  /* 0x0000000000007b1d */ /* 0x000fec0000010000 */
.L_x_11:
[----:B------:R-:W0:Y:S01]  /*0d80*/  LDCU UR4, c[0x0][0x3a0] ;  /* 0x00007400ff0477ac */ /* 0x000e220008000800 */
[----:B------:R-:W1:Y:S01]  /*0d90*/  LDCU UR5, c[0x0][0x3a8] ;  /* 0x00007500ff0577ac */ /* 0x000e620008000800 */
[----:B0-----:R-:W-:-:S04]  /*0da0*/  ISETP.GE.AND P0, PT, R3, UR4, PT ;  /* 0x0000000403007c0c */ /* 0x001fc8000bf06270 */
[----:B-1----:R-:W-:-:S13]  /*0db0*/  ISETP.GE.OR P0, PT, R0, UR5, P0 ;  /* 0x0000000500007c0c */ /* 0x002fda0008706670 */
[----:B------:R-:W-:Y:S05]  /*0dc0*/  @P0 EXIT ;  /* 0x000000000000094d */ /* 0x000fea0003800000 */
[----:B------:R-:W0:Y:S01]  /*0dd0*/  LDC.64 R4, c[0x0][0x398] ;  /* 0x0000e600ff047b82 */ /* 0x000e220000000a00 */
[----:B------:R-:W-:-:S04]  /*0de0*/  IMAD R7, R3, UR5, R0 ;  /* 0x0000000503077c24 */ /* 0x000fc8000f8e0200 */
[----:B0-----:R-:W-:-:S03]  /*0df0*/  IMAD.WIDE R2, R7, 0x4, R4 ;  /* 0x0000000407027825 */ /* 0x001fc600078e0204 */
[----:B------:R-:W0:Y:S03]  /*0e00*/  LDC.64 R4, c[0x0][0x390] ;  /* 0x0000e400ff047b82 */ /* 0x000e260000000a00 */
[----:B------:R-:W2:Y:S01]  /*0e10*/  LDG.E R2, desc[UR10][R2.64] ;  /* 0x0000000a02027981 */ /* 0x000ea2000c1e1900 */
[----:B0-----:R-:W-:-:S04]  /*0e20*/  IMAD.WIDE R4, R7, 0x4, R4 ;  /* 0x0000000407047825 */ /* 0x001fc800078e0204 */
[----:B--2---:R-:W-:-:S04]  /*0e30*/  FADD R9, -R2, 1 ;  /* 0x3f80000002097421 */ /* 0x004fc80000000100 */
[----:B------:R-:W-:-:S04]  /*0e40*/  FMUL R0, R2, R9 ;  /* 0x0000000902007220 */ /* 0x000fc80000400000 */
[----:B------:R-:W-:-:S05]  /*0e50*/  FMUL R23, R0, R23 ;  /* 0x0000001700177220 */ /* 0x000fca0000400000 */
[----:B------:R-:W-:Y:S01]  /*0e60*/  STG.E desc[UR10][R4.64], R23 ;  /* 0x0000001704007986 */ /* 0x000fe2000c10190a */
[----:B------:R-:W-:Y:S05]  /*0e70*/  EXIT ;  /* 0x000000000000794d */ /* 0x000fea0003800000 */
.L_x_14:
        /* <DEDUP_REMOVED lines=16> */
.L_x_37:


//--------------------- .text._Z19BP_Calculate_Delta2PfS_S_S_iii --------------------------
	.section	.text._Z19BP_Calculate_Delta2PfS_S_S_iii,"ax",@progbits
	.align	128
        .global         _Z19BP_Calculate_Delta2PfS_S_S_iii
        .type           _Z19BP_Calculate_Delta2PfS_S_S_iii,@function
        .size           _Z19BP_Calculate_Delta2PfS_S_S_iii,(.L_x_38 - _Z19BP_Calculate_Delta2PfS_S_S_iii)
        .other          _Z19BP_Calculate_Delta2PfS_S_S_iii,@"STO_CUDA_ENTRY STV_DEFAULT"
_Z19BP_Calculate_Delta2PfS_S_S_iii:
.text._Z19BP_Calculate_Delta2PfS_S_S_iii:
        /* <DEDUP_REMOVED lines=28> */
[----:B------:R-:W0:Y:S01]  /*01c0*/  LDC.64 R24, c[0x0][0x380] ;  /* 0x0000e000ff187b82 */ /* 0x000e220000000a00 */
[----:B------:R-:W1:Y:S01]  /*01d0*/  LDCU UR5, c[0x0][0x3a0] ;  /* 0x00007400ff0577ac */ /* 0x000e620008000800 */
[----:B------:R-:W-:Y:S01]  /*01e0*/  IMAD R18, R0, UR7, R13 ;  /* 0x0000000700127c24 */ /* 0x000fe2000f8e020d */
[----:B------:R-:W-:Y:S01]  /*01f0*/  MOV R21, RZ ;  /* 0x000000ff00157202 */ /* 0x000fe20000000f00 */
[C---:B------:R-:W-:Y:S01]  /*0200*/  IMAD R17, R3.reuse, UR7, R12 ;  /* 0x0000000703117c24 */ /* 0x040fe2000f8e020c */
[----:B------:R-:W-:Y:S01]  /*0210*/  ULEA.HI UR4, UR8, 0x1, URZ, 0x1c ;  /* 0x0000000108047891 */ /* 0x000fe2000f8fe0ff */
[----:B------:R-:W-:Y:S01]  /*0220*/  MOV R15, R12 ;  /* 0x0000000c000f7202 */ /* 0x000fe20000000f00 */
[----:B------:R-:W2:Y:S01]  /*0230*/  LDCU UR9, c[0x0][0x3a8] ;  /* 0x00007500ff0977ac */ /* 0x000ea20008000800 */
[----:B------:R-:W3:Y:S01]  /*0240*/  LDC.64 R22, c[0x0][0x388] ;  /* 0x0000e200ff167b82 */ /* 0x000ee20000000a00 */
[----:B------:R-:W-:Y:S01]  /*0250*/  MOV R14, R13 ;  /* 0x0000000d000e7202 */ /* 0x000fe20000000f00 */
[----:B------:R-:W-:Y:S01]  /*0260*/  ULOP3.LUT UR4, UR4, 0x1ffffffe, URZ, 0xc0, !UPT ;  /* 0x1ffffffe04047892 */ /* 0x000fe2000f8ec0ff */
[----:B------:R-:W4:Y:S03]  /*0270*/  LDCU UR6, c[0x0][0x3a4] ;  /* 0x00007480ff0677ac */ /* 0x000f260008000800 */
[----:B------:R-:W-:Y:S01]  /*0280*/  UIADD3 UR4, UPT, UPT, -UR4, URZ, URZ ;  /* 0x000000ff04047290 */ /* 0x000fe2000fffe1ff */
[----:B-1----:R-:W-:Y:S01]  /*0290*/  ISETP.GE.AND P1, PT, R3, UR5, PT ;  /* 0x0000000503007c0c */ /* 0x002fe2000bf26270 */
[----:B------:R-:W-:-:S12]  /*02a0*/  UMOV UR5, 0x10 ;  /* 0x0000001000057882 */ /* 0x000fd80000000000 */
.L_x_17:
[----:B--2---:R-:W-:Y:S01]  /*02b0*/  ISETP.GE.AND P0, PT, R0, UR9, PT ;  /* 0x0000000900007c0c */ /* 0x004fe2000bf06270 */
[----:B----4-:R-:W-:Y:S01]  /*02c0*/  UMOV UR7, UR6 ;  /* 0x0000000600077c82 */ /* 0x010fe20008000000 */
[----:B------:R-:W-:Y:S02]  /*02d0*/  CS2R R8, SRZ ;  /* 0x0000000000087805 */ /* 0x000fe4000001ff00 */
[----:B------:R-:W-:Y:S01]  /*02e0*/  ISETP.GE.OR P2, PT, R15, UR7, P1 ;  /* 0x000000070f007c0c */ /* 0x000fe20008f46670 */
[----:B0-----:R-:W-:Y:S01]  /*02f0*/  IMAD.WIDE R28, R17, 0x4, R24 ;  /* 0x00000004111c7825 */ /* 0x001fe200078e0218 */
[----:B------:R-:W-:-:S03]  /*0300*/  ISETP.GE.OR P3, PT, R14, UR7, P0 ;  /* 0x000000070e007c0c */ /* 0x000fc60008766670 */
[----:B---3--:R-:W-:-:S08]  /*0310*/  IMAD.WIDE R26, R18, 0x4, R22 ;  /* 0x00000004121a7825 */ /* 0x008fd000078e0216 */
[----:B------:R-:W2:Y:S04]  /*0320*/  @!P2 LDG.E R9, desc[UR10][R28.64] ;  /* 0x0000000a1c09a981 */ /* 0x000ea8000c1e1900 */
[----:B------:R-:W3:Y:S04]  /*0330*/  @!P3 LDG.E R8, desc[UR10][R26.64] ;  /* 0x0000000a1a08b981 */ /* 0x000ee8000c1e1900 */
[----:B--2---:R-:W-:Y:S04]  /*0340*/  STS [R20], R9 ;  /* 0x0000000914007388 */ /* 0x004fe80000000800 */
[----:B---3--:R-:W-:Y:S01]  /*0350*/  STS [R19], R8 ;  /* 0x0000000813007388 */ /* 0x008fe20000000800 */
[----:B------:R-:W-:Y:S06]  /*0360*/  BAR.SYNC.DEFER_BLOCKING 0x0 ;  /* 0x0000000000007b1d */ /* 0x000fec0000010000 */
[----:B------:R-:W-:Y:S04]  /*0370*/  LDS R10, [R16] ;  /* 0x00000000100a7984 */ /* 0x000fe80000000800 */
[----:B------:R-:W0:Y:S04]  /*0380*/  LDS.128 R4, [R2] ;  /* 0x0000000002047984 */ /* 0x000e280000000c00 */
[----:B------:R-:W1:Y:S04]  /*0390*/  LDS R11, [R16+0x40] ;  /* 0x00004000100b7984 */ /* 0x000e680000000800 */
[----:B------:R-:W-:Y:S04]  /*03a0*/  LDS R9, [R16+0x100] ;  /* 0x0001000010097984 */ /* 0x000fe80000000800 */
[----:B------:R-:W-:Y:S01]  /*03b0*/  LDS R8, [R16+0x200] ;  /* 0x0002000010087984 */ /* 0x000fe20000000800 */
[----:B0-----:R-:W-:-:S04]  /*03c0*/  FFMA R4, R4, R10, R21 ;  /* 0x0000000a04047223 */ /* 0x001fc80000000015 */
[----:B-1----:R-:W-:Y:S02]  /*03d0*/  FFMA R5, R11, R5, R4 ;  /* 0x000000050b057223 */ /* 0x002fe40000000004 */
[----:B------:R-:W0:Y:S04]  /*03e0*/  LDS R4, [R16+0x80] ;  /* 0x0000800010047984 */ /* 0x000e280000000800 */
[----:B------:R-:W1:Y:S01]  /*03f0*/  LDS R11, [R16+0xc0] ;  /* 0x0000c000100b7984 */ /* 0x000e620000000800 */
[----:B0-----:R-:W-:-:S04]  /*0400*/  FFMA R4, R4, R6, R5 ;  /* 0x0000000604047223 */ /* 0x001fc80000000005 */
[----:B-1----:R-:W-:Y:S02]  /*0410*/  FFMA R11, R11, R7, R4 ;  /* 0x000000070b0b7223 */ /* 0x002fe40000000004 */
[----:B------:R-:W0:Y:S02]  /*0420*/  LDS.128 R4, [R2+0x10] ;  /* 0x0000100002047984 */ /* 0x000e240000000c00 */
[----:B0-----:R-:W-:Y:S02]  /*0430*/  FFMA R4, R4, R9, R11 ;  /* 0x0000000904047223 */ /* 0x001fe4000000000b */
[----:B------:R-:W0:Y:S02]  /*0440*/  LDS R9, [R16+0x140] ;  /* 0x0001400010097984 */ /* 0x000e240000000800 */
[----:B0-----:R-:W-:Y:S02]  /*0450*/  FFMA R5, R9, R5, R4 ;  /* 0x0000000509057223 */ /* 0x001fe40000000004 */
[----:B------:R-:W0:Y:S04]  /*0460*/  LDS R4, [R16+0x180] ;  /* 0x0001800010047984 */ /* 0x000e280000000800 */
[----:B------:R-:W1:Y:S01]  /*0470*/  LDS R9, [R16+0x1c0] ;  /* 0x0001c00010097984 */ /* 0x000e620000000800 */
[----:B0-----:R-:W-:-:S04]  /*0480*/  FFMA R4, R4, R6, R5 ;  /* 0x0000000604047223 */ /* 0x001fc80000000005 */
[----:B-1----:R-:W-:Y:S02]  /*0490*/  FFMA R9, R9, R7, R4 ;  /* 0x0000000709097223 */ /* 0x002fe40000000004 */
[----:B------:R-:W0:Y:S02]  /*04a0*/  LDS.128 R4, [R2+0x20] ;  /* 0x0000200002047984 */ /* 0x000e240000000c00 */
[----:B0-----:R-:W-:Y:S02]  /*04b0*/  FFMA R4, R4, R8, R9 ;  /* 0x0000000804047223 */ /* 0x001fe40000000009 */
[----:B------:R-:W0:Y:S04]  /*04c0*/  LDS R9, [R16+0x240] ;  /* 0x0002400010097984 */ /* 0x000e280000000800 */
[----:B------:R-:W-:Y:S01]  /*04d0*/  LDS R8, [R16+0x300] ;  /* 0x0003000010087984 */ /* 0x000fe20000000800 */
[----:B0-----:R-:W-:-:S03]  /*04e0*/  FFMA R5, R9, R5, R4 ;  /* 0x0000000509057223 */ /* 0x001fc60000000004 */
[----:B------:R-:W0:Y:S04]  /*04f0*/  LDS R4, [R16+0x280] ;  /* 0x0002800010047984 */ /* 0x000e280000000800 */
[----:B------:R-:W1:Y:S01]  /*0500*/  LDS R9, [R16+0x2c0] ;  /* 0x0002c00010097984 */ /* 0x000e620000000800 */
[----:B0-----:R-:W-:-:S04]  /*0510*/  FFMA R4, R4, R6, R5 ;  /* 0x0000000604047223 */ /* 0x001fc80000000005 */
[----:B-1----:R-:W-:Y:S02]  /*0520*/  FFMA R9, R9, R7, R4 ;  /* 0x0000000709097223 */ /* 0x002fe40000000004 */
[----:B------:R-:W0:Y:S02]  /*0530*/  LDS.128 R4, [R2+0x30] ;  /* 0x0000300002047984 */ /* 0x000e240000000c00 */
[----:B0-----:R-:W-:Y:S01]  /*0540*/  FFMA R4, R4, R8, R9 ;  /* 0x0000000804047223 */ /* 0x001fe20000000009 */
[----:B------:R-:W-:Y:S01]  /*0550*/  IADD3 R8, PT, PT, R15, 0x10, RZ ;  /* 0x000000100f087810 */ /* 0x000fe20007ffe0ff */
[----:B------:R-:W0:Y:S03]  /*0560*/  LDS R9, [R16+0x340] ;  /* 0x0003400010097984 */ /* 0x000e260000000800 */
[----:B------:R-:W-:Y:S02]  /*0570*/  ISETP.GE.OR P2, PT, R8, UR7, P1 ;  /* 0x0000000708007c0c */ /* 0x000fe40008f46670 */
[----:B------:R-:W1:Y:S01]  /*0580*/  LDS R8, [R16+0x380] ;  /* 0x0003800010087984 */ /* 0x000e620000000800 */
[----:B------:R-:W-:-:S04]  /*0590*/  IADD3 R10, PT, PT, R14, 0x10, RZ ;  /* 0x000000100e0a7810 */ /* 0x000fc80007ffe0ff */
[----:B------:R-:W-:Y:S02]  /*05a0*/  ISETP.GE.OR P0, PT, R10, UR7, P0 ;  /* 0x000000070a007c0c */ /* 0x000fe40008706670 */
[----:B------:R-:W-:Y:S01]  /*05b0*/  MOV R10, RZ ;  /* 0x000000ff000a7202 */ /* 0x000fe20000000f00 */
[----:B0-----:R-:W-:Y:S01]  /*05c0*/  FFMA R9, R9, R5, R4 ;  /* 0x0000000509097223 */ /* 0x001fe20000000004 */
[----:B------:R-:W-:Y:S01]  /*05d0*/  HFMA2 R5, -RZ, RZ, 0, 0 ;  /* 0x00000000ff057431 */ /* 0x000fe200000001ff */
[----:B------:R-:W0:Y:S01]  /*05e0*/  LDS R4, [R16+0x3c0] ;  /* 0x0003c00010047984 */ /* 0x000e220000000800 */
[----:B------:R-:W-:Y:S06]  /*05f0*/  BAR.SYNC.DEFER_BLOCKING 0x0 ;  /* 0x0000000000007b1d */ /* 0x000fec0000010000 */
[----:B------:R-:W2:Y:S04]  /*0600*/  @!P2 LDG.E R5, desc[UR10][R28.64+0x40] ;  /* 0x0000400a1c05a981 */ /* 0x000ea8000c1e1900 */
[----:B------:R-:W3:Y:S01]  /*0610*/  @!P0 LDG.E R10, desc[UR10][R26.64+0x40] ;  /* 0x0000400a1a0a8981 */ /* 0x000ee2000c1e1900 */
[----:B-1----:R-:W-:Y:S01]  /*0620*/  FFMA R6, R8, R6, R9 ;  /* 0x0000000608067223 */ /* 0x002fe20000000009 */
[----:B------:R-:W-:Y:S01]  /*0630*/  UIADD3 UR4, UPT, UPT, UR4, 0x2, URZ ;  /* 0x0000000204047890 */ /* 0x000fe2000fffe0ff */
[----:B------:R-:W-:Y:S01]  /*0640*/  IADD3 R18, PT, PT, R18, 0x20, RZ ;  /* 0x0000002012127810 */ /* 0x000fe20007ffe0ff */
[----:B------:R-:W-:Y:S01]  /*0650*/  UIADD3 UR5, UPT, UPT, UR5, 0x20, URZ ;  /* 0x0000002005057890 */ /* 0x000fe2000fffe0ff */
[----:B------:R-:W-:Y:S01]  /*0660*/  IADD3 R17, PT, PT, R17, 0x20, RZ ;  /* 0x0000002011117810 */ /* 0x000fe20007ffe0ff */
[----:B------:R-:W-:Y:S01]  /*0670*/  UISETP.NE.AND UP0, UPT, UR4, URZ, UPT ;  /* 0x000000ff0400728c */ /* 0x000fe2000bf05270 */
[----:B------:R-:W-:Y:S01]  /*0680*/  IADD3 R14, PT, PT, R14, 0x20, RZ ;  /* 0x000000200e0e7810 */ /* 0x000fe20007ffe0ff */
[----:B0-----:R-:W-:Y:S01]  /*0690*/  FFMA R7, R4, R7, R6 ;  /* 0x0000000704077223 */ /* 0x001fe20000000006 */
[----:B------:R-:W-:Y:S01]  /*06a0*/  IADD3 R15, PT, PT, R15, 0x20, RZ ;  /* 0x000000200f0f7810 */ /* 0x000fe20007ffe0ff */
        /* <DEDUP_REMOVED lines=9> */
[----:B0-----:R-:W-:-:S03]  /*0740*/  FFMA R8, R8, R5, R7 ;  /* 0x0000000508087223 */ /* 0x001fc60000000007 */
[----:B------:R-:W-:Y:S01]  /*0750*/  LDS.128 R4, [R2+0x10] ;  /* 0x0000100002047984 */ /* 0x000fe20000000c00 */
[----:B-1----:R-:W-:-:S03]  /*0760*/  FFMA R8, R29, R9, R8 ;  /* 0x000000091d087223 */ /* 0x002fc60000000008 */
[----:B------:R-:W0:Y:S01]  /*0770*/  LDS R9, [R16+0x100] ;  /* 0x0001000010097984 */ /* 0x000e220000000800 */
[----:B--2---:R-:W-:-:S03]  /*0780*/  FFMA R27, R21, R10, R8 ;  /* 0x0000000a151b7223 */ /* 0x004fc60000000008 */
[----:B------:R-:W1:Y:S01]  /*0790*/  LDS R29, [R16+0x140] ;  /* 0x00014000101d7984 */ /* 0x000e620000000800 */
[----:B---3--:R-:W-:-:S03]  /*07a0*/  FFMA R11, R28, R11, R27 ;  /* 0x0000000b1c0b7223 */ /* 0x008fc6000000001b */
[----:B------:R-:W2:Y:S04]  /*07b0*/  LDS R21, [R16+0x180] ;  /* 0x0001800010157984 */ /* 0x000ea80000000800 */
[----:B------:R-:W-:Y:S01]  /*07c0*/  LDS R27, [R16+0x240] ;  /* 0x00024000101b7984 */ /* 0x000fe20000000800 */
[----:B0-----:R-:W-:-:S03]  /*07d0*/  FFMA R4, R4, R9, R11 ;  /* 0x0000000904047223 */ /* 0x001fc6000000000b */
[----:B------:R-:W-:Y:S01]  /*07e0*/  LDS.128 R8, [R2+0x20] ;  /* 0x0000200002087984 */ /* 0x000fe20000000c00 */
[----:B-1----:R-:W-:-:S03]  /*07f0*/  FFMA R4, R29, R5, R4 ;  /* 0x000000051d047223 */ /* 0x002fc60000000004 */
[----:B------:R-:W0:Y:S01]  /*0800*/  LDS R5, [R16+0x200] ;  /* 0x0002000010057984 */ /* 0x000e220000000800 */
[----:B--2---:R-:W-:-:S04]  /*0810*/  FFMA R21, R21, R6, R4 ;  /* 0x0000000615157223 */ /* 0x004fc80000000004 */
[----:B------:R-:W-:Y:S02]  /*0820*/  FFMA R7, R26, R7, R21 ;  /* 0x000000071a077223 */ /* 0x000fe40000000015 */
[----:B------:R-:W1:Y:S04]  /*0830*/  LDS R21, [R16+0x280] ;  /* 0x0002800010157984 */ /* 0x000e680000000800 */
[----:B------:R-:W2:Y:S01]  /*0840*/  LDS R26, [R16+0x2c0] ;  /* 0x0002c000101a7984 */ /* 0x000ea20000000800 */
[----:B0-----:R-:W-:-:S03]  /*0850*/  FFMA R8, R8, R5, R7 ;  /* 0x0000000508087223 */ /* 0x001fc60000000007 */
[----:B------:R-:W-:Y:S01]  /*0860*/  LDS.128 R4, [R2+0x30] ;  /* 0x0000300002047984 */ /* 0x000fe20000000c00 */
[----:B------:R-:W-:-:S03]  /*0870*/  FFMA R8, R27, R9, R8 ;  /* 0x000000091b087223 */ /* 0x000fc60000000008 */
[----:B------:R-:W0:Y:S01]  /*0880*/  LDS R9, [R16+0x300] ;  /* 0x0003000010097984 */ /* 0x000e220000000800 */
[----:B-1----:R-:W-:-:S03]  /*0890*/  FFMA R21, R21, R10, R8 ;  /* 0x0000000a15157223 */ /* 0x002fc60000000008 */
[----:B------:R-:W1:Y:S01]  /*08a0*/  LDS R27, [R16+0x340] ;  /* 0x00034000101b7984 */ /* 0x000e620000000800 */
[----:B--2---:R-:W-:-:S03]  /*08b0*/  FFMA R11, R26, R11, R21 ;  /* 0x0000000b1a0b7223 */ /* 0x004fc60000000015 */
[----:B------:R-:W2:Y:S04]  /*08c0*/  LDS R8, [R16+0x380] ;  /* 0x0003800010087984 */ /* 0x000ea80000000800 */
[----:B------:R-:W3:Y:S01]  /*08d0*/  LDS R21, [R16+0x3c0] ;  /* 0x0003c00010157984 */ /* 0x000ee20000000800 */
[----:B0-----:R-:W-:-:S04]  /*08e0*/  FFMA R4, R4, R9, R11 ;  /* 0x0000000904047223 */ /* 0x001fc8000000000b */
[----:B-1----:R-:W-:-:S04]  /*08f0*/  FFMA R5, R27, R5, R4 ;  /* 0x000000051b057223 */ /* 0x002fc80000000004 */
[----:B--2---:R-:W-:-:S04]  /*0900*/  FFMA R6, R8, R6, R5 ;  /* 0x0000000608067223 */ /* 0x004fc80000000005 */
[----:B---3--:R-:W-:Y:S01]  /*0910*/  FFMA R21, R21, R7, R6 ;  /* 0x0000000715157223 */ /* 0x008fe20000000006 */
[----:B------:R-:W-:Y:S06]  /*0920*/  BAR.SYNC.DEFER_BLOCKING 0x0 ;  /* 0x0000000000007b1d */ /* 0x000fec0000010000 */
[----:B------:R-:W-:Y:S05]  /*0930*/  BRA.U UP0, `(.L_x_17) ;  /* 0xfffffff9005c7547 */ /* 0x000fea000b83ffff */
[----:B------:R-:W-:-:S12]  /*0940*/  UIADD3 UR4, UPT, UPT, UR5, -0x10, URZ ;  /* 0xfffffff005047890 */ /* 0x000fd8000fffe0ff */
.L_x_16:
[----:B------:R-:W-:-:S09]  /*0950*/  ULOP3.LUT UP0, URZ, UR8, 0x10, URZ, 0xc0, !UPT ;  /* 0x0000001008ff7892 */ /* 0x000fd2000f80c0ff */
[----:B------:R-:W-:Y:S05]  /*0960*/  BRA.U UP0, `(.L_x_15) ;  /* 0x0000000100e47547 */ /* 0x000fea000b800000 */
[----:B------:R-:W0:Y:S01]  /*0970*/  LDCU UR5, c[0x0][0x3a0] ;  /* 0x00007400ff0577ac */ /* 0x000e220008000800 */
[----:B------:R-:W-:Y:S02]  /*0980*/  IADD3 R13, PT, PT, R13, UR4, RZ ;  /* 0x000000040d0d7c10 */ /* 0x000fe4000fffe0ff */
[----:B------:R-:W-:Y:S02]  /*0990*/  CS2R R14, SRZ ;  /* 0x00000000000e7805 */ /* 0x000fe4000001ff00 */
[----:B------:R-:W-:Y:S01]  /*09a0*/  IADD3 R12, PT, PT, R12, UR4, RZ ;  /* 0x000000040c0c7c10 */ /* 0x000fe2000fffe0ff */
[----:B------:R-:W1:Y:S01]  /*09b0*/  LDCU UR6, c[0x0][0x3a8] ;  /* 0x00007500ff0677ac */ /* 0x000e620008000800 */
[----:B------:R-:W-:Y:S02]  /*09c0*/  ISETP.GE.AND P1, PT, R13, UR7, PT ;  /* 0x000000070d007c0c */ /* 0x000fe4000bf26270 */
        /* <DEDUP_REMOVED lines=24> */
[----:B------:R-:W-:Y:S04]  /*0b50*/  LDS R19, [R16+0x200] ;  /* 0x0002000010137984 */ /* 0x000fe80000000800 */
[----:B------:R-:W5:Y:S01]  /*0b60*/  LDS.128 R12, [R2+0x20] ;  /* 0x00002000020c7984 */ /* 0x000f620000000c00 */
[----:B0-----:R-:W-:-:S03]  /*0b70*/  FFMA R4, R4, R22, R21 ;  /* 0x0000001604047223 */ /* 0x001fc60000000015 */
[----:B------:R-:W0:Y:S01]  /*0b80*/  LDS R22, [R16+0x240] ;  /* 0x0002400010167984 */ /* 0x000e220000000800 */
[----:B-1----:R-:W-:-:S03]  /*0b90*/  FFMA R4, R27, R5, R4 ;  /* 0x000000051b047223 */ /* 0x002fc60000000004 */
[----:B------:R-:W1:Y:S01]  /*0ba0*/  LDS R21, [R16+0x280] ;  /* 0x0002800010157984 */ /* 0x000e620000000800 */
[----:B--2---:R-:W-:-:S03]  /*0bb0*/  FFMA R25, R25, R6, R4 ;  /* 0x0000000619197223 */ /* 0x004fc60000000004 */
[----:B------:R-:W2:Y:S01]  /*0bc0*/  LDS R24, [R16+0x2c0] ;  /* 0x0002c00010187984 */ /* 0x000ea20000000800 */
[----:B---3--:R-:W-:-:S03]  /*0bd0*/  FFMA R27, R26, R7, R25 ;  /* 0x000000071a1b7223 */ /* 0x008fc60000000019 */
[----:B------:R-:W-:Y:S04]  /*0be0*/  LDS R25, [R16+0x300] ;  /* 0x0003000010197984 */ /* 0x000fe80000000800 */
[----:B------:R-:W3:Y:S01]  /*0bf0*/  LDS.128 R4, [R2+0x30] ;  /* 0x0000300002047984 */ /* 0x000ee20000000c00 */
[----:B----4-:R-:W-:-:S03]  /*0c00*/  FFMA R27, R8, R17, R27 ;  /* 0x00000011081b7223 */ /* 0x010fc6000000001b */
[----:B------:R-:W4:Y:S04]  /*0c10*/  LDS R26, [R16+0x340] ;  /* 0x00034000101a7984 */ /* 0x000f280000000800 */
[----:B------:R-:W4:Y:S01]  /*0c20*/  LDS R17, [R16+0x380] ;  /* 0x0003800010117984 */ /* 0x000f220000000800 */
[----:B-----5:R-:W-:-:S03]  /*0c30*/  FFMA R18, R18, R9, R27 ;  /* 0x0000000912127223 */ /* 0x020fc6000000001b */
[----:B------:R-:W5:Y:S01]  /*0c40*/  LDS R8, [R16+0x3c0] ;  /* 0x0003c00010087984 */ /* 0x000f620000000800 */
[----:B------:R-:W-:-:S04]  /*0c50*/  FFMA R23, R23, R10, R18 ;  /* 0x0000000a17177223 */ /* 0x000fc80000000012 */
[----:B------:R-:W-:-:S04]  /*0c60*/  FFMA R11, R20, R11, R23 ;  /* 0x0000000b140b7223 */ /* 0x000fc80000000017 */
[----:B------:R-:W-:-:S04]  /*0c70*/  FFMA R11, R12, R19, R11 ;  /* 0x000000130c0b7223 */ /* 0x000fc8000000000b */
[----:B0-----:R-:W-:-:S04]  /*0c80*/  FFMA R22, R22, R13, R11 ;  /* 0x0000000d16167223 */ /* 0x001fc8000000000b */
[----:B-1----:R-:W-:-:S04]  /*0c90*/  FFMA R21, R21, R14, R22 ;  /* 0x0000000e15157223 */ /* 0x002fc80000000016 */
[----:B--2---:R-:W-:-:S04]  /*0ca0*/  FFMA R15, R24, R15, R21 ;  /* 0x0000000f180f7223 */ /* 0x004fc80000000015 */
[----:B---3--:R-:W-:-:S04]  /*0cb0*/  FFMA R15, R4, R25, R15 ;  /* 0x00000019040f7223 */ /* 0x008fc8000000000f */
[----:B----4-:R-:W-:-:S04]  /*0cc0*/  FFMA R26, R26, R5, R15 ;  /* 0x000000051a1a7223 */ /* 0x010fc8000000000f */
[----:B------:R-:W-:-:S04]  /*0cd0*/  FFMA R17, R17, R6, R26 ;  /* 0x0000000611117223 */ /* 0x000fc8000000001a */
[----:B-----5:R-:W-:Y:S01]  /*0ce0*/  FFMA R21, R8, R7, R17 ;  /* 0x0000000708157223 */ /* 0x020fe20000000011 */
[----:B------:R-:W-:Y:S06]  /*0cf0*/  BAR.SYNC.DEFER_BLOCKING 0x0 ;  /* 0x0000000000007b1d */ /* 0x000fec0000010000 */
.L_x_15:
        /* <DEDUP_REMOVED lines=11> */
[----:B--2---:R-:W-:-:S05]  /*0db0*/  FADD R21, R2, -R21 ;  /* 0x8000001502157221 */ /* 0x004fca0000000000 */
[----:B------:R-:W-:Y:S01]  /*0dc0*/  STG.E desc[UR10][R4.64], R21 ;  /* 0x0000001504007986 */ /* 0x000fe2000c10190a */
[----:B------:R-:W-:Y:S05]  /*0dd0*/  EXIT ;  /* 0x000000000000794d */ /* 0x000fea0003800000 */
.L_x_18:
        /* <DEDUP_REMOVED lines=10> */
.L_x_38:


//--------------------- .text._Z20BP_Calculate_HideOutPfii --------------------------
	.section	.text._Z20BP_Calculate_HideOutPfii,"ax",@progbits
	.align	128
        .global         _Z20BP_Calculate_HideOutPfii
        .type           _Z20BP_Calculate_HideOutPfii,@function
        .size           _Z20BP_Calculate_HideOutPfii,(.L_x_33 - _Z20BP_Calculate_HideOutPfii)
        .other          _Z20BP_Calculate_HideOutPfii,@"STO_CUDA_ENTRY STV_DEFAULT"
_Z20BP_Calculate_HideOutPfii:
.text._Z20BP_Calculate_HideOutPfii:
[----:B------:R-:W-:Y:S01]  /*0000*/  LDC R1, c[0x0][0x37c] ;  /* 0x0000df00ff017b82 */ /* 0x000fe20000000800 */
[----:B------:R-:W0:Y:S01]  /*0010*/  S2R R3, SR_CTAID.Y ;  /* 0x0000000000037919 */ /* 0x000e220000002600 */
[----:B------:R-:W1:Y:S01]  /*0020*/  LDCU UR4, c[0x0][0x360] ;  /* 0x00006c00ff0477ac */ /* 0x000e620008000800 */
[----:B------:R-:W0:Y:S01]  /*0030*/  S2R R2, SR_TID.Y ;  /* 0x0000000000027919 */ /* 0x000e220000002200 */
[----:B------:R-:W0:Y:S01]  /*0040*/  LDCU UR5, c[0x0][0x364] ;  /* 0x00006c80ff0577ac */ /* 0x000e220008000800 */
[----:B------:R-:W1:Y:S01]  /*0050*/  S2R R0, SR_CTAID.X ;  /* 0x0000000000007919 */ /* 0x000e620000002500 */
[----:B------:R-:W2:Y:S01]  /*0060*/  LDCU.64 UR6, c[0x0][0x388] ;  /* 0x00007100ff0677ac */ /* 0x000ea20008000a00 */
[----:B------:R-:W1:Y:S01]  /*0070*/  S2R R5, SR_TID.X ;  /* 0x0000000000057919 */ /* 0x000e620000002100 */
[----:B0-----:R-:W-:-:S05]  /*0080*/  IMAD R3, R3, UR5, R2 ;  /* 0x0000000503037c24 */ /* 0x001fca000f8e0202 */
[----:B--2---:R-:W-:Y:S01]  /*0090*/  ISETP.GE.AND P0, PT, R3, UR6, PT ;  /* 0x0000000603007c0c */ /* 0x004fe2000bf06270 */
[----:B-1----:R-:W-:-:S04]  /*00a0*/  IMAD R0, R0, UR4, R5 ;  /* 0x0000000400007c24 */ /* 0x002fc8000f8e0205 */
[----:B------:R-:W-:Y:S01]  /*00b0*/  IMAD R3, R3, UR7, R0 ;  /* 0x0000000703037c24 */ /* 0x000fe2000f8e0200 */
[----:B------:R-:W-:-:S13]  /*00c0*/  ISETP.GE.OR P0, PT, R0, UR7, P0 ;  /* 0x0000000700007c0c */ /* 0x000fda0008706670 */
[----:B------:R-:W-:Y:S05]  /*00d0*/  @P0 EXIT ;  /* 0x000000000000094d */ /* 0x000fea0003800000 */
[----:B------:R-:W0:Y:S01]  /*00e0*/  LDC.64 R4, c[0x0][0x380] ;  /* 0x0000e000ff047b82 */ /* 0x000e220000000a00 */
[----:B------:R-:W1:Y:S01]  /*00f0*/  LDCU.64 UR4, c[0x0][0x358] ;  /* 0x00006b00ff0477ac */ /* 0x000e620008000a00 */
[----:B0-----:R-:W-:-:S05]  /*0100*/  IMAD.WIDE R4, R3, 0x4, R4 ;  /* 0x0000000403047825 */ /* 0x001fca00078e0204 */
[----:B-1----:R-:W2:Y:S01]  /*0110*/  LDG.E R0, desc[UR4][R4.64] ;  /* 0x0000000404007981 */ /* 0x002ea2000c1e1900 */
[----:B------:R-:W-:Y:S01]  /*0120*/  IMAD.MOV.U32 R3, RZ, RZ, 0x3bbb989d ;  /* 0x3bbb989dff037424 */ /* 0x000fe200078e00ff */
[----:B------:R-:W-:Y:S01]  /*0130*/  BSSY.RECONVERGENT B0, `(.L_x_19) ;  /* 0x0000015000007945 */ /* 0x000fe20003800200 */
[----:B------:R-:W-:Y:S02]  /*0140*/  IMAD.MOV.U32 R7, RZ, RZ, 0x437c0000 ;  /* 0x437c0000ff077424 */ /* 0x000fe400078e00ff */
[----:B--2---:R-:W-:-:S04]  /*0150*/  FFMA.SAT R2, R0, -R3, 0.5 ;  /* 0x3f00000000027423 */ /* 0x004fc80000002803 */
[----:B------:R-:W-:-:S04]  /*0160*/  FFMA.RM R2, R2, R7, 12582913 ;  /* 0x4b40000102027423 */ /* 0x000fc80000004007 */
[C---:B------:R-:W-:Y:S01]  /*0170*/  FADD R3, R2.reuse, -12583039 ;  /* 0xcb40007f02037421 */ /* 0x040fe20000000000 */
[----:B------:R-:W-:-:S03]  /*0180*/  SHF.L.U32 R2, R2, 0x17, RZ ;  /* 0x0000001702027819 */ /* 0x000fc600000006ff */
[----:B------:R-:W-:-:S04]  /*0190*/  FFMA R3, R0, -1.4426950216293334961, -R3 ;  /* 0xbfb8aa3b00037823 */ /* 0x000fc80000000803 */
[----:B------:R-:W-:-:S06]  /*01a0*/  FFMA R3, R0, -1.925963033500011079e-08, R3 ;  /* 0xb2a5706000037823 */ /* 0x000fcc0000000003 */
[----:B------:R-:W0:Y:S02]  /*01b0*/  MUFU.EX2 R3, R3 ;  /* 0x0000000300037308 */ /* 0x000e240000000800 */
[----:B0-----:R-:W-:-:S04]  /*01c0*/  FFMA R0, R2, R3, 1 ;  /* 0x3f80000002007423 */ /* 0x001fc80000000003 */
[----:B------:R-:W-:-:S05]  /*01d0*/  VIADD R2, R0, 0x1800000 ;  /* 0x0180000000027836 */ /* 0x000fca0000000000 */
[----:B------:R-:W-:-:S04]  /*01e0*/  LOP3.LUT R2, R2, 0x7f800000, RZ, 0xc0, !PT ;  /* 0x7f80000002027812 */ /* 0x000fc800078ec0ff */
[----:B------:R-:W-:-:S13]  /*01f0*/  ISETP.GT.U32.AND P0, PT, R2, 0x1ffffff, PT ;  /* 0x01ffffff0200780c */ /* 0x000fda0003f04070 */
[----:B------:R-:W-:Y:S05]  /*0200*/  @P0 BRA `(.L_x_20) ;  /* 0x00000000000c0947 */ /* 0x000fea0003800000 */
[----:B------:R-:W-:-:S07]  /*0210*/  MOV R6, 0x230 ;  /* 0x0000023000067802 */ /* 0x000fce0000000f00 */
[----:B------:R-:W-:Y:S05]  /*0220*/  CALL.REL.NOINC `($__internal_0_$__cuda_sm20_rcp_rn_f32_slowpath) ;  /* 0x0000000000207944 */ /* 0x000fea0003c00000 */
[----:B------:R-:W-:Y:S05]  /*0230*/  BRA `(.L_x_21) ;  /* 0x0000000000107947 */ /* 0x000fea0003800000 */
.L_x_20:
[----:B------:R-:W0:Y:S02]  /*0240*/  MUFU.RCP R3, R0 ;  /* 0x0000000000037308 */ /* 0x000e240000001000 */
[----:B0-----:R-:W-:-:S04]  /*0250*/  FFMA R2, R0, R3, -1 ;  /* 0xbf80000000027423 */ /* 0x001fc80000000003 */
[----:B------:R-:W-:-:S04]  /*0260*/  FADD.FTZ R2, -R2, -RZ ;  /* 0x800000ff02027221 */ /* 0x000fc80000010100 */
[----:B------:R-:W-:-:S07]  /*0270*/  FFMA R3, R3, R2, R3 ;  /* 0x0000000203037223 */ /* 0x000fce0000000003 */
.L_x_21:
[----:B------:R-:W-:Y:S05]  /*0280*/  BSYNC.RECONVERGENT B0 ;  /* 0x0000000000007941 */ /* 0x000fea0003800200 */
.L_x_19:
[----:B------:R-:W-:Y:S01]  /*0290*/  STG.E desc[UR4][R4.64], R3 ;  /* 0x0000000304007986 */ /* 0x000fe2000c101904 */
[----:B------:R-:W-:Y:S05]  /*02a0*/  EXIT ;  /* 0x000000000000794d */ /* 0x000fea0003800000 */
        .weak           $__internal_0_$__cuda_sm20_rcp_rn_f32_slowpath
        .type           $__internal_0_$__cuda_sm20_rcp_rn_f32_slowpath,@function
        .size           $__internal_0_$__cuda_sm20_rcp_rn_f32_slowpath,(.L_x_33 - $__internal_0_$__cuda_sm20_rcp_rn_f32_slowpath)
$__internal_0_$__cuda_sm20_rcp_rn_f32_slowpath:
[----:B------:R-:W-:Y:S01]  /*02b0*/  IMAD.SHL.U32 R2, R0, 0x2, RZ ;  /* 0x0000000200027824 */ /* 0x000fe200078e00ff */
[----:B------:R-:W-:Y:S04]  /*02c0*/  BSSY.RECONVERGENT B1, `(.L_x_22) ;  /* 0x0000030000017945 */ /* 0x000fe80003800200 */
[----:B------:R-:W-:-:S04]  /*02d0*/  SHF.R.U32.HI R2, RZ, 0x18, R2 ;  /* 0x00000018ff027819 */ /* 0x000fc80000011602 */
[----:B------:R-:W-:-:S13]  /*02e0*/  ISETP.NE.U32.AND P0, PT, R2, RZ, PT ;  /* 0x000000ff0200720c */ /* 0x000fda0003f05070 */
[----:B------:R-:W-:Y:S05]  /*02f0*/  @P0 BRA `(.L_x_23) ;  /* 0x0000000000280947 */ /* 0x000fea0003800000 */
[----:B------:R-:W-:-:S04]  /*0300*/  SHF.L.U32 R2, R0, 0x1, RZ ;  /* 0x0000000100027819 */ /* 0x000fc800000006ff */
[----:B------:R-:W-:-:S13]  /*0310*/  ISETP.NE.AND P0, PT, R2, RZ, PT ;  /* 0x000000ff0200720c */ /* 0x000fda0003f05270 */
[----:B------:R-:W-:Y:S01]  /*0320*/  @P0 FFMA R7, R0, 1.84467440737095516160e+19, RZ ;  /* 0x5f80000000070823 */ /* 0x000fe200000000ff */
[----:B------:R-:W-:Y:S08]  /*0330*/  @!P0 MUFU.RCP R3, R0 ;  /* 0x0000000000038308 */ /* 0x000ff00000001000 */
[----:B------:R-:W0:Y:S02]  /*0340*/  @P0 MUFU.RCP R2, R7 ;  /* 0x0000000700020308 */ /* 0x000e240000001000 */
[----:B0-----:R-:W-:-:S04]  /*0350*/  @P0 FFMA R8, R7, R2, -1 ;  /* 0xbf80000007080423 */ /* 0x001fc80000000002 */
[----:B------:R-:W-:-:S04]  /*0360*/  @P0 FADD.FTZ R9, -R8, -RZ ;  /* 0x800000ff08090221 */ /* 0x000fc80000010100 */
[----:B------:R-:W-:-:S04]  /*0370*/  @P0 FFMA R2, R2, R9, R2 ;  /* 0x0000000902020223 */ /* 0x000fc80000000002 */
[----:B------:R-:W-:Y:S01]  /*0380*/  @P0 FFMA R3, R2, 1.84467440737095516160e+19, RZ ;  /* 0x5f80000002030823 */ /* 0x000fe200000000ff */
[----:B------:R-:W-:Y:S06]  /*0390*/  BRA `(.L_x_24) ;  /* 0x0000000000887947 */ /* 0x000fec0003800000 */
.L_x_23:
[----:B------:R-:W-:-:S05]  /*03a0*/  VIADD R3, R2, 0xffffff03 ;  /* 0xffffff0302037836 */ /* 0x000fca0000000000 */
[----:B------:R-:W-:-:S13]  /*03b0*/  ISETP.GT.U32.AND P0, PT, R3, 0x1, PT ;  /* 0x000000010300780c */ /* 0x000fda0003f04070 */
[----:B------:R-:W-:Y:S05]  /*03c0*/  @P0 BRA `(.L_x_25) ;  /* 0x0000000000780947 */ /* 0x000fea0003800000 */
[----:B------:R-:W-:Y:S01]  /*03d0*/  LOP3.LUT R7, R0, 0x7fffff, RZ, 0xc0, !PT ;  /* 0x007fffff00077812 */ /* 0x000fe200078ec0ff */
[----:B------:R-:W-:-:S03]  /*03e0*/  HFMA2 R12, -RZ, RZ, 0, 1.78813934326171875e-07 ;  /* 0x00000003ff0c7431 */ /* 0x000fc600000001ff */
[----:B------:R-:W-:-:S04]  /*03f0*/  LOP3.LUT R7, R7, 0x3f800000, RZ, 0xfc, !PT ;  /* 0x3f80000007077812 */ /* 0x000fc800078efcff */
[----:B------:R-:W0:Y:S01]  /*0400*/  MUFU.RCP R8, R7 ;  /* 0x0000000700087308 */ /* 0x000e220000001000 */
[----:B------:R-:W-:Y:S01]  /*0410*/  SHF.L.U32 R11, R12, R3, RZ ;  /* 0x000000030c0b7219 */ /* 0x000fe200000006ff */
[----:B0-----:R-:W-:-:S04]  /*0420*/  FFMA R9, R7, R8, -1 ;  /* 0xbf80000007097423 */ /* 0x001fc80000000008 */
[----:B------:R-:W-:-:S04]  /*0430*/  FADD.FTZ R9, -R9, -RZ ;  /* 0x800000ff09097221 */ /* 0x000fc80000010100 */
[CCC-:B------:R-:W-:Y:S01]  /*0440*/  FFMA.RM R10, R8.reuse, R9.reuse, R8.reuse ;  /* 0x00000009080a7223 */ /* 0x1c0fe20000004008 */
[----:B------:R-:W-:-:S04]  /*0450*/  FFMA.RP R9, R8, R9, R8 ;  /* 0x0000000908097223 */ /* 0x000fc80000008008 */
[C---:B------:R-:W-:Y:S02]  /*0460*/  LOP3.LUT R8, R10.reuse, 0x7fffff, RZ, 0xc0, !PT ;  /* 0x007fffff0a087812 */ /* 0x040fe400078ec0ff */
[----:B------:R-:W-:Y:S02]  /*0470*/  FSETP.NEU.FTZ.AND P0, PT, R10, R9, PT ;  /* 0x000000090a00720b */ /* 0x000fe40003f1d000 */
[----:B------:R-:W-:Y:S02]  /*0480*/  LOP3.LUT R8, R8, 0x800000, RZ, 0xfc, !PT ;  /* 0x0080000008087812 */ /* 0x000fe400078efcff */
[----:B------:R-:W-:Y:S02]  /*0490*/  SEL R9, RZ, 0xffffffff, !P0 ;  /* 0xffffffffff097807 */ /* 0x000fe40004000000 */
[----:B------:R-:W-:-:S03]  /*04a0*/  LOP3.LUT R10, R11, R8, RZ, 0xc0, !PT ;  /* 0x000000080b0a7212 */ /* 0x000fc600078ec0ff */
[----:B------:R-:W-:Y:S01]  /*04b0*/  IMAD.MOV R9, RZ, RZ, -R9 ;  /* 0x000000ffff097224 */ /* 0x000fe200078e0a09 */
[----:B------:R-:W-:-:S04]  /*04c0*/  SHF.R.U32.HI R10, RZ, R3, R10 ;  /* 0x00000003ff0a7219 */ /* 0x000fc8000001160a */
[----:B------:R-:W-:Y:S02]  /*04d0*/  LOP3.LUT P1, RZ, R9, R3, R8, 0xf8, !PT ;  /* 0x0000000309ff7212 */ /* 0x000fe4000782f808 */
[C---:B------:R-:W-:Y:S02]  /*04e0*/  LOP3.LUT P0, RZ, R10.reuse, 0x1, RZ, 0xc0, !PT ;  /* 0x000000010aff7812 */ /* 0x040fe4000780c0ff */
[----:B------:R-:W-:-:S04]  /*04f0*/  LOP3.LUT P2, RZ, R10, 0x2, RZ, 0xc0, !PT ;  /* 0x000000020aff7812 */ /* 0x000fc8000784c0ff */
[----:B------:R-:W-:Y:S02]  /*0500*/  PLOP3.LUT P0, PT, P0, P1, P2, 0xe0, 0x0 ;  /* 0x000000000000781c */ /* 0x000fe40000703c20 */
[----:B------:R-:W-:Y:S02]  /*0510*/  LOP3.LUT P1, RZ, R0, 0x7fffff, RZ, 0xc0, !PT ;  /* 0x007fffff00ff7812 */ /* 0x000fe4000782c0ff */
[----:B------:R-:W-:-:S04]  /*0520*/  SEL R3, RZ, 0x1, !P0 ;  /* 0x00000001ff037807 */ /* 0x000fc80004000000 */
[----:B------:R-:W-:-:S04]  /*0530*/  IADD3 R3, PT, PT, -R3, RZ, RZ ;  /* 0x000000ff03037210 */ /* 0x000fc80007ffe1ff */
[----:B------:R-:W-:Y:S01]  /*0540*/  ISETP.GE.AND P0, PT, R3, RZ, PT ;  /* 0x000000ff0300720c */ /* 0x000fe20003f06270 */
[----:B------:R-:W-:-:S05]  /*0550*/  VIADD R3, R2, 0xffffff04 ;  /* 0xffffff0402037836 */ /* 0x000fca0000000000 */
[----:B------:R-:W-:-:S07]  /*0560*/  SHF.R.U32.HI R3, RZ, R3, R8 ;  /* 0x00000003ff037219 */ /* 0x000fce0000011608 */
[----:B------:R-:W-:-:S05]  /*0570*/  @!P0 IADD3 R3, PT, PT, R3, 0x1, RZ ;  /* 0x0000000103038810 */ /* 0x000fca0007ffe0ff */
[----:B------:R-:W-:-:S05]  /*0580*/  @!P1 IMAD.SHL.U32 R3, R3, 0x2, RZ ;  /* 0x0000000203039824 */ /* 0x000fca00078e00ff */
[----:B------:R-:W-:Y:S01]  /*0590*/  LOP3.LUT R3, R3, 0x80000000, R0, 0xf8, !PT ;  /* 0x8000000003037812 */ /* 0x000fe200078ef800 */
[----:B------:R-:W-:Y:S06]  /*05a0*/  BRA `(.L_x_24) ;  /* 0x0000000000047947 */ /* 0x000fec0003800000 */
.L_x_25:
[----:B------:R0:W1:Y:S02]  /*05b0*/  MUFU.RCP R3, R0 ;  /* 0x0000000000037308 */ /* 0x0000640000001000 */
.L_x_24:
[----:B------:R-:W-:Y:S05]  /*05c0*/  BSYNC.RECONVERGENT B1 ;  /* 0x0000000000017941 */ /* 0x000fea0003800200 */
.L_x_22:
[----:B------:R-:W-:-:S04]  /*05d0*/  MOV R7, 0x0 ;  /* 0x0000000000077802 */ /* 0x000fc80000000f00 */
[----:B01----:R-:W-:Y:S05]  /*05e0*/  RET.REL.NODEC R6 `(_Z20BP_Calculate_HideOutPfii) ;  /* 0xfffffff806847950 */ /* 0x003fea0003c3ffff */
.L_x_26:
        /* <DEDUP_REMOVED lines=9> */
.L_x_33:


//--------------------- .text._Z19BP_Calculate_HideInPfS_S_iii --------------------------
	.section	.text._Z19BP_Calculate_HideInPfS_S_iii,"ax",@progbits
	.align	128
        .global         _Z19BP_Calculate_HideInPfS_S_iii
        .type           _Z19BP_Calculate_HideInPfS_S_iii,@function
        .size           _Z19BP_Calculate_HideInPfS_S_iii,(.L_x_40 - _Z19BP_Calculate_HideInPfS_S_iii)
        .other          _Z19BP_Calculate_HideInPfS_S_iii,@"STO_CUDA_ENTRY STV_DEFAULT"
_Z19BP_Calculate_HideInPfS_S_iii:
.text._Z19BP_Calculate_HideInPfS_S_iii:
[----:B------:R-:W-:Y:S01]  /*0000*/  LDC R1, c[0x0][0x37c] ;  /* 0x0000df00ff017b82 */ /* 0x000fe20000000800 */
[----:B------:R-:W0:Y:S01]  /*0010*/  S2R R2, SR_CTAID.X ;  /* 0x0000000000027919 */ /* 0x000e220000002500 */
[----:B------:R-:W0:Y:S06]  /*0020*/  LDCU UR4, c[0x0][0x360] ;  /* 0x00006c00ff0477ac */ /* 0x000e2c0008000800 */
[----:B------:R-:W1:Y:S01]  /*0030*/  LDC.64 R4, c[0x0][0x380] ;  /* 0x0000e000ff047b82 */ /* 0x000e620000000a00 */
[----:B------:R-:W0:Y:S01]  /*0040*/  S2R R3, SR_TID.X ;  /* 0x0000000000037919 */ /* 0x000e220000002100 */
[----:B------:R-:W2:Y:S01]  /*0050*/  LDCU UR5, c[0x0][0x364] ;  /* 0x00006c80ff0577ac */ /* 0x000ea20008000800 */
[----:B------:R-:W2:Y:S01]  /*0060*/  S2R R11, SR_CTAID.Y ;  /* 0x00000000000b7919 */ /* 0x000ea20000002600 */
[----:B------:R-:W3:Y:S04]  /*0070*/  LDCU.64 UR6, c[0x0][0x398] ;  /* 0x00007300ff0677ac */ /* 0x000ee80008000a00 */
[----:B------:R-:W4:Y:S01]  /*0080*/  LDC.64 R6, c[0x0][0x388] ;  /* 0x0000e200ff067b82 */ /* 0x000f220000000a00 */
[----:B------:R-:W2:Y:S01]  /*0090*/  S2R R0, SR_TID.Y ;  /* 0x0000000000007919 */ /* 0x000ea20000002200 */
[----:B------:R-:W5:Y:S01]  /*00a0*/  LDCU.64 UR8, c[0x0][0x358] ;  /* 0x00006b00ff0877ac */ /* 0x000f620008000a00 */
[----:B0-----:R-:W-:-:S05]  /*00b0*/  IMAD R9, R2, UR4, R3 ;  /* 0x0000000402097c24 */ /* 0x001fca000f8e0203 */
[----:B---3--:R-:W-:Y:S01]  /*00c0*/  ISETP.GE.AND P0, PT, R9, UR7, PT ;  /* 0x0000000709007c0c */ /* 0x008fe2000bf06270 */
[----:B--2---:R-:W-:-:S05]  /*00d0*/  IMAD R2, R11, UR5, R0 ;  /* 0x000000050b027c24 */ /* 0x004fca000f8e0200 */
[----:B------:R-:W-:-:S13]  /*00e0*/  ISETP.GE.OR P0, PT, R2, UR6, P0 ;  /* 0x0000000602007c0c */ /* 0x000fda0008706670 */
[----:B------:R-:W-:-:S04]  /*00f0*/  @!P0 IMAD R9, R0, UR7, R9 ;  /* 0x0000000700098c24 */ /* 0x000fc8000f8e0209 */
[----:B-1----:R-:W-:-:S04]  /*0100*/  @!P0 IMAD.WIDE.U32 R4, R9, 0x4, R4 ;  /* 0x0000000409048825 */ /* 0x002fc800078e0004 */
[----:B----4-:R-:W-:Y:S02]  /*0110*/  @!P0 IMAD.WIDE.U32 R6, R9, 0x4, R6 ;  /* 0x0000000409068825 */ /* 0x010fe400078e0006 */
[----:B-----5:R-:W2:Y:S04]  /*0120*/  @!P0 LDG.E R4, desc[UR8][R4.64] ;  /* 0x0000000804048981 */ /* 0x020ea8000c1e1900 */
[----:B------:R-:W3:Y:S01]  /*0130*/  @!P0 LDG.E R7, desc[UR8][R6.64] ;  /* 0x0000000806078981 */ /* 0x000ee2000c1e1900 */
[----:B------:R-:W0:Y:S01]  /*0140*/  S2UR UR6, SR_CgaCtaId ;  /* 0x00000000000679c3 */ /* 0x000e220000008800 */
[----:B------:R-:W-:Y:S02]  /*0150*/  UMOV UR4, 0x400 ;  /* 0x0000040000047882 */ /* 0x000fe40000000000 */
[----:B------:R-:W-:-:S02]  /*0160*/  UIADD3 UR5, UPT, UPT, UR4, 0x1000, URZ ;  /* 0x0000100004057890 */ /* 0x000fc4000fffe0ff */
[----:B0-----:R-:W-:Y:S02]  /*0170*/  ULEA UR4, UR6, UR4, 0x18 ;  /* 0x0000000406047291 */ /* 0x001fe4000f8ec0ff */
[----:B------:R-:W-:-:S04]  /*0180*/  ULEA UR5, UR6, UR5, 0x18 ;  /* 0x0000000506057291 */ /* 0x000fc8000f8ec0ff */
[C---:B------:R-:W-:Y:S02]  /*0190*/  LEA R28, R0.reuse, UR4, 0x7 ;  /* 0x00000004001c7c11 */ /* 0x040fe4000f8e38ff */
[C---:B------:R-:W-:Y:S02]  /*01a0*/  LEA R2, R0.reuse, UR5, 0x7 ;  /* 0x0000000500027c11 */ /* 0x040fe4000f8e38ff */
[C---:B------:R-:W-:Y:S01]  /*01b0*/  LEA R29, R3.reuse, R28, 0x2 ;  /* 0x0000001c031d7211 */ /* 0x040fe200078e10ff */
[----:B------:R-:W0:Y:S01]  /*01c0*/  LDCU UR4, c[0x0][0x3a0] ;  /* 0x00007400ff0477ac */ /* 0x000e220008000800 */
[C---:B------:R-:W-:Y:S02]  /*01d0*/  LEA R20, R3.reuse, R2, 0x2 ;  /* 0x0000000203147211 */ /* 0x040fe400078e10ff */
[----:B------:R-:W-:Y:S01]  /*01e0*/  LEA R2, R3, UR5, 0x7 ;  /* 0x0000000503027c11 */ /* 0x000fe2000f8e38ff */
[----:B------:R-:W-:Y:S04]  /*01f0*/  STS [R29], RZ ;  /* 0x000000ff1d007388 */ /* 0x000fe80000000800 */
[----:B------:R-:W-:Y:S01]  /*0200*/  STS [R20], RZ ;  /* 0x000000ff14007388 */ /* 0x000fe20000000800 */
[----:B0-----:R-:W-:-:S03]  /*0210*/  IMAD R3, R0, UR4, R3 ;  /* 0x0000000400037c24 */ /* 0x001fc6000f8e0203 */
[----:B--2---:R-:W-:Y:S04]  /*0220*/  @!P0 STS [R29], R4 ;  /* 0x000000041d008388 */ /* 0x004fe80000000800 */
[----:B---3--:R-:W-:Y:S01]  /*0230*/  @!P0 STS [R20], R7 ;  /* 0x0000000714008388 */ /* 0x008fe20000000800 */
[----:B------:R-:W-:Y:S06]  /*0240*/  BAR.SYNC.DEFER_BLOCKING 0x0 ;  /* 0x0000000000007b1d */ /* 0x000fec0000010000 */
[----:B------:R-:W-:Y:S04]  /*0250*/  LDS.128 R4, [R28] ;  /* 0x000000001c047984 */ /* 0x000fe80000000c00 */
[----:B------:R-:W0:Y:S04]  /*0260*/  LDS.128 R24, [R2] ;  /* 0x0000000002187984 */ /* 0x000e280000000c00 */
[----:B------:R-:W-:Y:S04]  /*0270*/  LDS.128 R12, [R28+0x10] ;  /* 0x000010001c0c7984 */ /* 0x000fe80000000c00 */
[----:B------:R-:W1:Y:S04]  /*0280*/  LDS.128 R8, [R2+0x10] ;  /* 0x0000100002087984 */ /* 0x000e680000000c00 */
[----:B------:R-:W-:Y:S04]  /*0290*/  LDS.128 R16, [R28+0x20] ;  /* 0x000020001c107984 */ /* 0x000fe80000000c00 */
[----:B------:R-:W2:Y:S01]  /*02a0*/  LDS.128 R20, [R2+0x20] ;  /* 0x0000200002147984 */ /* 0x000ea20000000c00 */
[----:B0-----:R-:W-:-:S04]  /*02b0*/  FFMA R24, R4, R24, RZ ;  /* 0x0000001804187223 */ /* 0x001fc800000000ff */
[----:B------:R-:W-:-:S04]  /*02c0*/  FFMA R5, R5, R25, R24 ;  /* 0x0000001905057223 */ /* 0x000fc80000000018 */
[----:B------:R-:W-:-:S04]  /*02d0*/  FFMA R6, R6, R26, R5 ;  /* 0x0000001a06067223 */ /* 0x000fc80000000005 */
[----:B------:R-:W-:Y:S02]  /*02e0*/  FFMA R7, R7, R27, R6 ;  /* 0x0000001b07077223 */ /* 0x000fe40000000006 */
[----:B------:R-:W-:Y:S02]  /*02f0*/  LDS.128 R24, [R2+0x30] ;  /* 0x0000300002187984 */ /* 0x000fe40000000c00 */
[----:B-1----:R-:W-:Y:S02]  /*0300*/  FFMA R8, R12, R8, R7 ;  /* 0x000000080c087223 */ /* 0x002fe40000000007 */
[----:B------:R-:W0:Y:S02]  /*0310*/  LDS.128 R4, [R28+0x30] ;  /* 0x000030001c047984 */ /* 0x000e240000000c00 */
[----:B------:R-:W-:-:S04]  /*0320*/  FFMA R9, R13, R9, R8 ;  /* 0x000000090d097223 */ /* 0x000fc80000000008 */
[----:B------:R-:W-:-:S04]  /*0330*/  FFMA R10, R14, R10, R9 ;  /* 0x0000000a0e0a7223 */ /* 0x000fc80000000009 */
[----:B------:R-:W-:Y:S02]  /*0340*/  FFMA R11, R15, R11, R10 ;  /* 0x0000000b0f0b7223 */ /* 0x000fe4000000000a */
[----:B------:R-:W-:Y:S02]  /*0350*/  LDS.128 R12, [R2+0x40] ;  /* 0x00004000020c7984 */ /* 0x000fe40000000c00 */
[----:B--2---:R-:W-:Y:S02]  /*0360*/  FFMA R16, R16, R20, R11 ;  /* 0x0000001410107223 */ /* 0x004fe4000000000b */
[----:B------:R-:W1:Y:S02]  /*0370*/  LDS.128 R8, [R28+0x40] ;  /* 0x000040001c087984 */ /* 0x000e640000000c00 */
[----:B------:R-:W-:-:S04]  /*0380*/  FFMA R17, R17, R21, R16 ;  /* 0x0000001511117223 */ /* 0x000fc80000000010 */
[----:B------:R-:W-:-:S04]  /*0390*/  FFMA R18, R18, R22, R17 ;  /* 0x0000001612127223 */ /* 0x000fc80000000011 */
[----:B------:R-:W-:Y:S02]  /*03a0*/  FFMA R19, R19, R23, R18 ;  /* 0x0000001713137223 */ /* 0x000fe40000000012 */
[----:B------:R-:W-:Y:S02]  /*03b0*/  LDS.128 R20, [R2+0x50] ;  /* 0x0000500002147984 */ /* 0x000fe40000000c00 */
[----:B0-----:R-:W-:Y:S02]  /*03c0*/  FFMA R4, R4, R24, R19 ;  /* 0x0000001804047223 */ /* 0x001fe40000000013 */
[----:B------:R-:W0:Y:S02]  /*03d0*/  LDS.128 R16, [R28+0x50] ;  /* 0x000050001c107984 */ /* 0x000e240000000c00 */
[----:B------:R-:W-:-:S04]  /*03e0*/  FFMA R5, R5, R25, R4 ;  /* 0x0000001905057223 */ /* 0x000fc80000000004 */
[----:B------:R-:W-:-:S04]  /*03f0*/  FFMA R6, R6, R26, R5 ;  /* 0x0000001a06067223 */ /* 0x000fc80000000005 */
[----:B------:R-:W-:Y:S02]  /*0400*/  FFMA R7, R7, R27, R6 ;  /* 0x0000001b07077223 */ /* 0x000fe40000000006 */
[----:B------:R-:W-:Y:S02]  /*0410*/  LDS.128 R24, [R2+0x60] ;  /* 0x0000600002187984 */ /* 0x000fe40000000c00 */
[----:B-1----:R-:W-:Y:S02]  /*0420*/  FFMA R8, R8, R12, R7 ;  /* 0x0000000c08087223 */ /* 0x002fe40000000007 */
        /* <DEDUP_REMOVED lines=8> */
[----:B------:R-:W-:Y:S02]  /*04b0*/  FFMA R18, R18, R22, R17 ;  /* 0x0000001612127223 */ /* 0x000fe40000000011 */
[----:B------:R-:W2:Y:S02]  /*04c0*/  LDC.64 R16, c[0x0][0x390] ;  /* 0x0000e400ff107b82 */ /* 0x000ea40000000a00 */
[----:B------:R-:W-:-:S04]  /*04d0*/  FFMA R19, R19, R23, R18 ;  /* 0x0000001713137223 */ /* 0x000fc80000000012 */
[----:B-1----:R-:W-:-:S04]  /*04e0*/  FFMA R4, R4, R24, R19 ;  /* 0x0000001804047223 */ /* 0x002fc80000000013 */
[----:B------:R-:W-:-:S04]  /*04f0*/  FFMA R5, R5, R25, R4 ;  /* 0x0000001905057223 */ /* 0x000fc80000000004 */
[----:B------:R-:W-:-:S04]  /*0500*/  FFMA R6, R6, R26, R5 ;  /* 0x0000001a06067223 */ /* 0x000fc80000000005 */
[----:B------:R-:W-:Y:S01]  /*0510*/  FFMA R7, R7, R27, R6 ;  /* 0x0000001b07077223 */ /* 0x000fe20000000006 */
[----:B--2---:R-:W-:-:S04]  /*0520*/  IMAD.WIDE.U32 R16, R3, 0x4, R16 ;  /* 0x0000000403107825 */ /* 0x004fc800078e0010 */
[----:B0-----:R-:W-:-:S04]  /*0530*/  FFMA R8, R8, R12, R7 ;  /* 0x0000000c08087223 */ /* 0x001fc80000000007 */
[----:B------:R-:W-:-:S04]  /*0540*/  FFMA R9, R9, R13, R8 ;  /* 0x0000000d09097223 */ /* 0x000fc80000000008 */
[----:B------:R-:W-:-:S04]  /*0550*/  FFMA R10, R10, R14, R9 ;  /* 0x0000000e0a0a7223 */ /* 0x000fc80000000009 */
[----:B------:R-:W-:-:S05]  /*0560*/  FFMA R11, R11, R15, R10 ;  /* 0x0000000f0b0b7223 */ /* 0x000fca000000000a */
[----:B------:R-:W-:Y:S01]  /*0570*/  REDG.E.ADD.F32.FTZ.RN.STRONG.GPU desc[UR8][R16.64], R11 ;  /* 0x0000000b100079a6 */ /* 0x000fe2000c12f308 */
[----:B------:R-:W-:Y:S05]  /*0580*/  EXIT ;  /* 0x000000000000794d */ /* 0x000fea0003800000 */
.L_x_27:
        /* <DEDUP_REMOVED lines=15> */
.L_x_40:


//--------------------- .text._Z12MatMulCUDATBPfS_S_iii --------------------------
	.section	.text._Z12MatMulCUDATBPfS_S_iii,"ax",@progbits
	.align	128
        .global         _Z12MatMulCUDATBPfS_S_iii
        .type           _Z12MatMulCUDATBPfS_S_iii,@function
        .size           _Z12MatMulCUDATBPfS_S_iii,(.L_x_41 - _Z12MatMulCUDATBPfS_S_iii)
        .other          _Z12MatMulCUDATBPfS_S_iii,@"STO_CUDA_ENTRY STV_DEFAULT"
_Z12MatMulCUDATBPfS_S_iii:
.text._Z12MatMulCUDATBPfS_S_iii:
        /* <DEDUP_REMOVED lines=43> */
.L_x_30:
        /* <DEDUP_REMOVED lines=106> */
.L_x_29:
        /* <DEDUP_REMOVED lines=59> */
.L_x_28:
        /* <DEDUP_REMOVED lines=8> */
[----:B------:R-:W-:Y:S01]  /*0d80*/  STG.E desc[UR10][R2.64], R21 ;  /* 0x0000001502007986 */ /* 0x000fe2000c10190a */
[----:B------:R-:W-:Y:S05]  /*0d90*/  EXIT ;  /* 0x000000000000794d */ /* 0x000fea0003800000 */
.L_x_31:
        /* <DEDUP_REMOVED lines=14> */
.L_x_41:


//--------------------- .text._Z14Bp_Init_WeightPfiifi --------------------------
	.section	.text._Z14Bp_Init_WeightPfiifi,"ax",@progbits
	.align	128
        .global         _Z14Bp_Init_WeightPfiifi
        .type           _Z14Bp_Init_WeightPfiifi,@function
        .size           _Z14Bp_Init_WeightPfiifi,(.L_x_42 - _Z14Bp_Init_WeightPfiifi)
        .other          _Z14Bp_Init_WeightPfiifi,@"STO_CUDA_ENTRY STV_DEFAULT"
_Z14Bp_Init_WeightPfiifi:
.text._Z14Bp_Init_WeightPfiifi:
        /* <DEDUP_REMOVED lines=14> */
[----:B------:R-:W0:Y:S01]  /*00e0*/  LDCU.64 UR6, c[0x0][0x390] ;  /* 0x00007200ff0677ac */ /* 0x000e220008000a00 */
[----:B------:R-:W1:Y:S01]  /*00f0*/  LDCU.64 UR4, c[0x0][0x358] ;  /* 0x00006b00ff0477ac */ /* 0x000e620008000a00 */
[----:B0-----:R-:W-:-:S05]  /*0100*/  VIADD R2, R5, UR7 ;  /* 0x0000000705027c36 */ /* 0x001fca0008000000 */
[C---:B------:R-:W-:Y:S02]  /*0110*/  LOP3.LUT R0, R2.reuse, 0xaad26b49, RZ, 0x3c, !PT ;  /* 0xaad26b4902007812 */ /* 0x040fe400078e3cff */
[----:B------:R-:W-:-:S03]  /*0120*/  ISETP.GT.AND P0, PT, R2, -0x1, PT ;  /* 0xffffffff0200780c */ /* 0x000fc60003f04270 */
[----:B------:R-:W-:-:S04]  /*0130*/  IMAD R0, R0, 0x4182bed5, RZ ;  /* 0x4182bed500007824 */ /* 0x000fc800078e02ff */
[C---:B------:R-:W-:Y:S01]  /*0140*/  VIADD R3, R0.reuse, 0x75bcd15 ;  /* 0x075bcd1500037836 */ /* 0x040fe20000000000 */
[C---:B------:R-:W-:Y:S01]  /*0150*/  IADD3 R2, PT, PT, R0.reuse, 0x583f19, RZ ;  /* 0x00583f1900027810 */ /* 0x040fe20007ffe0ff */
[----:B------:R-:W-:-:S03]  /*0160*/  VIADD R8, R0, 0xd9f6dc18 ;  /* 0xd9f6dc1800087836 */ /* 0x000fc60000000000 */
[----:B------:R-:W-:Y:S02]  /*0170*/  SHF.R.U32.HI R4, RZ, 0x2, R3 ;  /* 0x00000002ff047819 */ /* 0x000fe40000011603 */
[----:B------:R-:W-:Y:S01]  /*0180*/  @!P0 IADD3 R8, PT, PT, R0, -0x73a9a5a1, RZ ;  /* 0x8c565a5f00088810 */ /* 0x000fe20007ffe0ff */
[----:B------:R-:W-:Y:S01]  /*0190*/  IMAD.MOV.U32 R0, RZ, RZ, 0x2f800000 ;  /* 0x2f800000ff007424 */ /* 0x000fe200078e00ff */
[----:B------:R-:W-:Y:S01]  /*01a0*/  LOP3.LUT R4, R4, R3, RZ, 0x3c, !PT ;  /* 0x0000000304047212 */ /* 0x000fe200078e3cff */
[----:B------:R-:W-:-:S03]  /*01b0*/  IMAD.SHL.U32 R3, R2, 0x10, RZ ;  /* 0x0000001002037824 */ /* 0x000fc600078e00ff */
[----:B------:R-:W-:-:S04]  /*01c0*/  SHF.L.U32 R6, R4, 0x1, RZ ;  /* 0x0000000104067819 */ /* 0x000fc800000006ff */
[----:B------:R-:W-:Y:S02]  /*01d0*/  LOP3.LUT R7, R2, R3, R6, 0x96, !PT ;  /* 0x0000000302077212 */ /* 0x000fe400078e9606 */
[----:B------:R-:W0:Y:S02]  /*01e0*/  LDC.64 R2, c[0x0][0x380] ;  /* 0x0000e000ff027b82 */ /* 0x000e240000000a00 */
[----:B------:R-:W-:-:S04]  /*01f0*/  LOP3.LUT R7, R7, R4, RZ, 0x3c, !PT ;  /* 0x0000000407077212 */ /* 0x000fc800078e3cff */
[----:B------:R-:W-:-:S04]  /*0200*/  IADD3 R7, PT, PT, R8, 0x587c5, R7 ;  /* 0x000587c508077810 */ /* 0x000fc80007ffe007 */
[----:B------:R-:W-:-:S05]  /*0210*/  I2FP.F32.U32 R7, R7 ;  /* 0x0000000700077245 */ /* 0x000fca0000201000 */
[----:B------:R-:W-:-:S04]  /*0220*/  FFMA R7, R7, R0, 1.1641532182693481445e-10 ;  /* 0x2f00000007077423 */ /* 0x000fc80000000000 */
[----:B------:R-:W-:-:S04]  /*0230*/  FADD R7, R7, -0.5 ;  /* 0xbf00000007077421 */ /* 0x000fc80000000000 */
[----:B------:R-:W-:Y:S01]  /*0240*/  FMUL R7, R7, UR6 ;  /* 0x0000000607077c20 */ /* 0x000fe20008400000 */
[----:B0-----:R-:W-:-:S05]  /*0250*/  IMAD.WIDE R2, R5, 0x4, R2 ;  /* 0x0000000405027825 */ /* 0x001fca00078e0202 */
[----:B-1----:R-:W-:Y:S01]  /*0260*/  STG.E desc[UR4][R2.64], R7 ;  /* 0x0000000702007986 */ /* 0x002fe2000c101904 */
[----:B------:R-:W-:Y:S05]  /*0270*/  EXIT ;  /* 0x000000000000794d */ /* 0x000fea0003800000 */
.L_x_32:
        /* <DEDUP_REMOVED lines=16> */
.L_x_42:


//--------------------- .nv.global.init           --------------------------
	.section	.nv.global.init,"aw",@progbits
	.align	4
.nv.global.init:
	.type		mrg32k3aM1SubSeq,@object
	.size		mrg32k3aM1SubSeq,(mrg32k3aM2SubSeq - mrg32k3aM1SubSeq)
mrg32k3aM1SubSeq:
        /*0000*/ 	.byte	0x0b, 0xcc, 0xee, 0x04, 0x73, 0x29, 0x8b, 0x6f, 0xf6, 0x53, 0x03, 0xf6, 0x23, 0xf6, 0xea, 0xda
        /* <DEDUP_REMOVED lines=125> */
	.type		mrg32k3aM2SubSeq,@object
	.size		mrg32k3aM2SubSeq,(mrg32k3aM1 - mrg32k3aM2SubSeq)
mrg32k3aM2SubSeq:
        /* <DEDUP_REMOVED lines=126> */
	.type		mrg32k3aM1,@object
	.size		mrg32k3aM1,(mrg32k3aM1Seq - mrg32k3aM1)
mrg32k3aM1:
        /* <DEDUP_REMOVED lines=144> */
	.type		mrg32k3aM1Seq,@object
	.size		mrg32k3aM1Seq,(mrg32k3aM2 - mrg32k3aM1Seq)
mrg32k3aM1Seq:
        /* <DEDUP_REMOVED lines=144> */
	.type		mrg32k3aM2,@object
	.size		mrg32k3aM2,(mrg32k3aM2Seq - mrg32k3aM2)
mrg32k3aM2:
        /* <DEDUP_REMOVED lines=144> */
	.type		mrg32k3aM2Seq,@object
	.size		mrg32k3aM2Seq,(precalc_xorwow_matrix - mrg32k3aM2Seq)
mrg32k3aM2Seq:
        /* <DEDUP_REMOVED lines=144> */
	.type		precalc_xorwow_matrix,@object
	.size		precalc_xorwow_matrix,(precalc_xorwow_offset_matrix - precalc_xorwow_matrix)
precalc_xorwow_matrix:
        /* <DEDUP_REMOVED lines=6400> */
	.type		precalc_xorwow_offset_matrix,@object
	.size		precalc_xorwow_offset_matrix,(.L_1 - precalc_xorwow_offset_matrix)
precalc_xorwow_offset_matrix:
        /* <DEDUP_REMOVED lines=6400> */
.L_1:


//--------------------- .nv.shared.reserved.0     --------------------------
	.section	.nv.shared.reserved.0,"aw",@nobits
	.weak		__nv_reservedSMEM_offset_0_alias
	.size		__nv_reservedSMEM_offset_0_alias, 0, 64
	.other		__nv_reservedSMEM_offset_0_alias,@"STO_CUDA_RESERVED_SHARED STV_DEFAULT"
__nv_reservedSMEM_offset_0_alias:
	.zero		0
	.zero		64


//--------------------- .nv.shared._Z18BP_Calculate_ClassPiPfii --------------------------
	.section	.nv.shared._Z18BP_Calculate_ClassPiPfii,"aw",@nobits
	.sectionflags	@""
	.align	4
.nv.shared._Z18BP_Calculate_ClassPiPfii:
	.zero		3072


//--------------------- .nv.shared._Z16BP_Update_WeightPfS_S_iii --------------------------
	.section	.nv.shared._Z16BP_Update_WeightPfS_S_iii,"aw",@nobits
	.sectionflags	@""
	.align	4
.nv.shared._Z16BP_Update_WeightPfS_S_iii:
	.zero		3072


//--------------------- .nv.shared._Z19BP_Calculate_Delta1PfS_S_S_iii --------------------------
	.section	.nv.shared._Z19BP_Calculate_Delta1PfS_S_S_iii,"aw",@nobits
	.sectionflags	@""
	.align	4
.nv.shared._Z19BP_Calculate_Delta1PfS_S_S_iii:
	.zero		3072


//--------------------- .nv.shared._Z19BP_Calculate_Delta2PfS_S_S_iii --------------------------
	.section	.nv.shared._Z19BP_Calculate_Delta2PfS_S_S_iii,"aw",@nobits
	.sectionflags	@""
	.align	4
.nv.shared._Z19BP_Calculate_Delta2PfS_S_S_iii:
	.zero		3072


//--------------------- .nv.shared._Z19BP_Calculate_HideInPfS_S_iii --------------------------
	.section	.nv.shared._Z19BP_Calculate_HideInPfS_S_iii,"aw",@nobits
	.sectionflags	@""
	.align	4
.nv.shared._Z19BP_Calculate_HideInPfS_S_iii:
	.zero		9216


//--------------------- .nv.shared._Z12MatMulCUDATBPfS_S_iii --------------------------
	.section	.nv.shared._Z12MatMulCUDATBPfS_S_iii,"aw",@nobits
	.sectionflags	@""
	.align	4
.nv.shared._Z12MatMulCUDATBPfS_S_iii:
	.zero		3072


//--------------------- .nv.constant0._Z23BP_Calculate_RightRidioPiS_iS_ --------------------------
	.section	.nv.constant0._Z23BP_Calculate_RightRidioPiS_iS_,"a",@progbits
	.sectionflags	@""
	.align	4
.nv.constant0._Z23BP_Calculate_RightRidioPiS_iS_:
	.zero		928


//--------------------- .nv.constant0._Z18BP_Calculate_ClassPiPfii --------------------------
	.section	.nv.constant0._Z18BP_Calculate_ClassPiPfii,"a",@progbits
	.sectionflags	@""
	.align	4
.nv.constant0._Z18BP_Calculate_ClassPiPfii:
	.zero		920


//--------------------- .nv.constant0._Z16BP_Update_WeightPfS_S_iii --------------------------
	.section	.nv.constant0._Z16BP_Update_WeightPfS_S_iii,"a",@progbits
	.sectionflags	@""
	.align	4
.nv.constant0._Z16BP_Update_WeightPfS_S_iii:
	.zero		932


//--------------------- .nv.constant0._Z19BP_Calculate_Delta1PfS_S_S_iii --------------------------
	.section	.nv.constant0._Z19BP_Calculate_Delta1PfS_S_S_iii,"a",@progbits
	.sectionflags	@""
	.align	4
.nv.constant0._Z19BP_Calculate_Delta1PfS_S_S_iii:
	.zero		940


//--------------------- .nv.constant0._Z19BP_Calculate_Delta2PfS_S_S_iii --------------------------
	.section	.nv.constant0._Z19BP_Calculate_Delta2PfS_S_S_iii,"a",@progbits
	.sectionflags	@""
	.align	4
.nv.constant0._Z19BP_Calculate_Delta2PfS_S_S_iii:
	.zero		940


//--------------------- .nv.constant0._Z20BP_Calculate_HideOutPfii --------------------------
	.section	.nv.constant0._Z20BP_Calculate_HideOutPfii,"a",@progbits
	.sectionflags	@""
	.align	4
.nv.constant0._Z20BP_Calculate_HideOutPfii:
	.zero		912


//--------------------- .nv.constant0._Z19BP_Calculate_HideInPfS_S_iii --------------------------
	.section	.nv.constant0._Z19BP_Calculate_HideInPfS_S_iii,"a",@progbits
	.sectionflags	@""
	.align	4
.nv.constant0._Z19BP_Calculate_HideInPfS_S_iii:
	.zero		932


//--------------------- .nv.constant0._Z12MatMulCUDATBPfS_S_iii --------------------------
	.section	.nv.constant0._Z12MatMulCUDATBPfS_S_iii,"a",@progbits
	.sectionflags	@""
	.align	4
.nv.constant0._Z12MatMulCUDATBPfS_S_iii:
	.zero		932


//--------------------- .nv.constant0._Z14Bp_Init_WeightPfiifi --------------------------
	.section	.nv.constant0._Z14Bp_Init_WeightPfiifi,"a",@progbits
	.sectionflags	@""
	.align	4
.nv.constant0._Z14Bp_Init_WeightPfiifi:
	.zero		920


//--------------------- SYMBOLS --------------------------

	.type		.nv.reservedSmem.offset0,@object
	.size		.nv.reservedSmem.offset0,0x4
	.type		.nv.reservedSmem.cap,@object
	.size		.nv.reservedSmem.cap,0x4
